// auto-generated by cutlass_sweep.gemm — config: {"arch": "sm_100", "cluster_m": 1, "cluster_n": 1, "dtype": "int8", "dtype_b": "int8", "layout": "nn", "stages": 0, "tile_k": 64, "tile_m": 64, "tile_n": 256}
#include "cutlass/cutlass.h"
#include "cutlass/gemm/collective/collective_builder.hpp"
#include "cutlass/gemm/device/gemm_universal_adapter.h"
#include "cutlass/gemm/kernel/gemm_universal.hpp"
#include "cutlass/epilogue/collective/collective_builder.hpp"

using ElemA = int8_t;
using ElemB = int8_t;
using ElemCD = int8_t;
using Acc  = int32_t;
using TileShape    = cute::Shape<cute::_64, cute::_256, cute::_64>;
using ClusterShape = cute::Shape<cute::_1, cute::_1, cute::_1>;

using CollectiveEpilogue = typename cutlass::epilogue::collective::CollectiveBuilder<
    cutlass::arch::Sm100, cutlass::arch::OpClassTensorOp,
    TileShape, ClusterShape,
    cutlass::epilogue::collective::EpilogueTileAuto,
    Acc, Acc,
    ElemCD, cutlass::layout::RowMajor, 128 / cutlass::sizeof_bits<ElemCD>::value,
    ElemCD, cutlass::layout::RowMajor, 128 / cutlass::sizeof_bits<ElemCD>::value,
    cutlass::epilogue::collective::EpilogueScheduleAuto
  >::CollectiveOp;

using CollectiveMainloop = typename cutlass::gemm::collective::CollectiveBuilder<
    cutlass::arch::Sm100, cutlass::arch::OpClassTensorOp,
    ElemA, cutlass::layout::RowMajor, 128 / cutlass::sizeof_bits<ElemA>::value,
    ElemB, cutlass::layout::RowMajor, 128 / cutlass::sizeof_bits<ElemB>::value,
    Acc,
    TileShape, ClusterShape,
    cutlass::gemm::collective::StageCountAutoCarveout<static_cast<int>(sizeof(typename CollectiveEpilogue::SharedStorage))>,
    cutlass::gemm::collective::KernelScheduleAuto
  >::CollectiveOp;

using GemmKernel = cutlass::gemm::kernel::GemmUniversal<
    cute::Shape<int,int,int,int>,
    CollectiveMainloop,
    CollectiveEpilogue
>;
using Gemm = cutlass::gemm::device::GemmUniversalAdapter<GemmKernel>;

// Force the device kernel symbol into the cubin without needing a host main.
auto* _anchor = &cutlass::device_kernel<GemmKernel>;


// ===== COMPILED SASS (sm_100a) =====

	.target	sm_100a

	.elftype	@"ET_EXEC"


//--------------------- .note.nv.tkinfo           --------------------------
	.section	.note.nv.tkinfo,"",@"SHT_NOTE"
	.sectionflags	@"SHF_NOTE_NV_TKINFO"
	.tkinfo
        /*0018*/ 	.word	0x00000002
        /*0030*/ 	.string	""
        /*0030*/ 	.string	"ptxas"
        /*0030*/ 	.string	"Cuda compilation tools, release 13.0, V13.0.88"
        /*0030*/ 	.string	"Build cuda_13.0.r13.0/compiler.36424714_0"
        /*0030*/ 	.string	"-arch sm_100a -m 64 "



//--------------------- .note.nv.cuinfo           --------------------------
	.section	.note.nv.cuinfo,"",@"SHT_NOTE"
	.sectionflags	@"SHF_NOTE_NV_CUINFO"
        /*0018*/ 	.short	0x0002
        /*001a*/ 	.short	0x0064
        /*001c*/ 	.short	0x0082
	.zero		2


//--------------------- .nv.info                  --------------------------
	.section	.nv.info,"",@"SHT_CUDA_INFO"
	.align	4


	//----- nvinfo : EIATTR_REGCOUNT
	.align		4
        /*0000*/ 	.byte	0x04, 0x2f
        /*0002*/ 	.short	(.L_20 - .L_19)
	.align		4
.L_19:
        /*0004*/ 	.word	index@(_ZN7cutlass13device_kernelINS_4gemm6kernel13GemmUniversalIN4cute5tupleIJiiiiEEENS1_10collective13CollectiveMmaINS1_35MainloopSm100TmaUmmaWarpSpecializedILi10ELi2ELi4ENS5_IJNS4_1CILi1EEESB_SB_EEEEENS5_IJNSA_ILi64EEENSA_ILi256EEESE_EEEaNS5_IJlSB_lEEEaNS5_IJSB_llEEENS4_8TiledMMAINS4_8MMA_AtomIJNS4_15SM100_MMA_S8_SSIaaiLi64ELi256ELNS4_4UMMA5MajorE0ELSN_1ELNSM_8SaturateE0EEEEEENS4_6LayoutISC_NS5_IJNSA_ILi0EEESS_SS_EEEEENS5_IJNS4_10UnderscoreESV_SV_EEEEENS4_13SM90_TMA_LOADENS4_14ComposedLayoutINS4_7SwizzleILi2ELi4ELi3EEENS4_18smem_ptr_flag_bitsILi8EEENSR_INS5_IJNSA_ILi8EEESE_EEENS5_IJSE_SB_EEEEEEEvNS4_8identityESY_NSZ_INS10_ILi3ELi4ELi3EEES13_NSR_INS5_IJNSA_ILi128EEES14_EEENS5_IJSB_S1B_EEEEEEEvS19_EENS_8epilogue10collective18CollectiveEpilogueINS1H_23Sm100TmaWarpSpecializedILi4ELi2ELi32ELb0ELb0EEEJSG_NS5_IJNSR_ISE_SB_EES1M_EEEaSH_aSH_NS1H_6fusion15FusionCallbacksIS1L_NS1O_17LinearCombinationIaiaiLNS_15FloatRoundStyleE2EEESG_S1N_JEEENS4_5SM1004TMEM4LOAD26SM100_TMEM_LOAD_16dp32b32xESY_S18_NS4_39AutoVectorizingCopyWithAssumedAlignmentILi128EEENS4_14SM90_TMA_STOREES18_S1Z_S1Z_EEEvvEEEEvNT_6ParamsE)
        /*0008*/ 	.word	0x0000007a


	//----- nvinfo : EIATTR_FRAME_SIZE
	.align		4
.L_20:
        /*000c*/ 	.byte	0x04, 0x11
        /*000e*/ 	.short	(.L_22 - .L_21)
	.align		4
.L_21:
        /*0010*/ 	.word	index@($__internal_2_$__cuda_sm10x_tcgen05_guardrail_trap_unallocated_columns_being_dealloced)
        /*0014*/ 	.word	0x00000000


	//----- nvinfo : EIATTR_FRAME_SIZE
	.align		4
.L_22:
        /*0018*/ 	.byte	0x04, 0x11
        /*001a*/ 	.short	(.L_24 - .L_23)
	.align		4
.L_23:
        /*001c*/ 	.word	index@($__internal_1_$__cuda_sm10x_tcgen05_guardrail_trap_phase_invalid_during_alloc)
        /*0020*/ 	.word	0x00000000


	//----- nvinfo : EIATTR_FRAME_SIZE
	.align		4
.L_24:
        /*0024*/ 	.byte	0x04, 0x11
        /*0026*/ 	.short	(.L_26 - .L_25)
	.align		4
.L_25:
        /*0028*/ 	.word	index@($__internal_0_$__cuda_sm10x_tcgen05_guardrail_trap_col_being_dealloced_not_returned_by_alloc)
        /*002c*/ 	.word	0x00000000


	//----- nvinfo : EIATTR_FRAME_SIZE
	.align		4
.L_26:
        /*0030*/ 	.byte	0x04, 0x11
        /*0032*/ 	.short	(.L_28 - .L_27)
	.align		4
.L_27:
        /*0034*/ 	.word	index@(_ZN7cutlass13device_kernelINS_4gemm6kernel13GemmUniversalIN4cute5tupleIJiiiiEEENS1_10collective13CollectiveMmaINS1_35MainloopSm100TmaUmmaWarpSpecializedILi10ELi2ELi4ENS5_IJNS4_1CILi1EEESB_SB_EEEEENS5_IJNSA_ILi64EEENSA_ILi256EEESE_EEEaNS5_IJlSB_lEEEaNS5_IJSB_llEEENS4_8TiledMMAINS4_8MMA_AtomIJNS4_15SM100_MMA_S8_SSIaaiLi64ELi256ELNS4_4UMMA5MajorE0ELSN_1ELNSM_8SaturateE0EEEEEENS4_6LayoutISC_NS5_IJNSA_ILi0EEESS_SS_EEEEENS5_IJNS4_10UnderscoreESV_SV_EEEEENS4_13SM90_TMA_LOADENS4_14ComposedLayoutINS4_7SwizzleILi2ELi4ELi3EEENS4_18smem_ptr_flag_bitsILi8EEENSR_INS5_IJNSA_ILi8EEESE_EEENS5_IJSE_SB_EEEEEEEvNS4_8identityESY_NSZ_INS10_ILi3ELi4ELi3EEES13_NSR_INS5_IJNSA_ILi128EEES14_EEENS5_IJSB_S1B_EEEEEEEvS19_EENS_8epilogue10collective18CollectiveEpilogueINS1H_23Sm100TmaWarpSpecializedILi4ELi2ELi32ELb0ELb0EEEJSG_NS5_IJNSR_ISE_SB_EES1M_EEEaSH_aSH_NS1H_6fusion15FusionCallbacksIS1L_NS1O_17LinearCombinationIaiaiLNS_15FloatRoundStyleE2EEESG_S1N_JEEENS4_5SM1004TMEM4LOAD26SM100_TMEM_LOAD_16dp32b32xESY_S18_NS4_39AutoVectorizingCopyWithAssumedAlignmentILi128EEENS4_14SM90_TMA_STOREES18_S1Z_S1Z_EEEvvEEEEvNT_6ParamsE)
        /*0038*/ 	.word	0x00000000


	//----- nvinfo : EIATTR_MIN_STACK_SIZE
	.align		4
.L_28:
        /*003c*/ 	.byte	0x04, 0x12
        /*003e*/ 	.short	(.L_30 - .L_29)
	.align		4
.L_29:
        /*0040*/ 	.word	index@(_ZN7cutlass13device_kernelINS_4gemm6kernel13GemmUniversalIN4cute5tupleIJiiiiEEENS1_10collective13CollectiveMmaINS1_35MainloopSm100TmaUmmaWarpSpecializedILi10ELi2ELi4ENS5_IJNS4_1CILi1EEESB_SB_EEEEENS5_IJNSA_ILi64EEENSA_ILi256EEESE_EEEaNS5_IJlSB_lEEEaNS5_IJSB_llEEENS4_8TiledMMAINS4_8MMA_AtomIJNS4_15SM100_MMA_S8_SSIaaiLi64ELi256ELNS4_4UMMA5MajorE0ELSN_1ELNSM_8SaturateE0EEEEEENS4_6LayoutISC_NS5_IJNSA_ILi0EEESS_SS_EEEEENS5_IJNS4_10UnderscoreESV_SV_EEEEENS4_13SM90_TMA_LOADENS4_14ComposedLayoutINS4_7SwizzleILi2ELi4ELi3EEENS4_18smem_ptr_flag_bitsILi8EEENSR_INS5_IJNSA_ILi8EEESE_EEENS5_IJSE_SB_EEEEEEEvNS4_8identityESY_NSZ_INS10_ILi3ELi4ELi3EEES13_NSR_INS5_IJNSA_ILi128EEES14_EEENS5_IJSB_S1B_EEEEEEEvS19_EENS_8epilogue10collective18CollectiveEpilogueINS1H_23Sm100TmaWarpSpecializedILi4ELi2ELi32ELb0ELb0EEEJSG_NS5_IJNSR_ISE_SB_EES1M_EEEaSH_aSH_NS1H_6fusion15FusionCallbacksIS1L_NS1O_17LinearCombinationIaiaiLNS_15FloatRoundStyleE2EEESG_S1N_JEEENS4_5SM1004TMEM4LOAD26SM100_TMEM_LOAD_16dp32b32xESY_S18_NS4_39AutoVectorizingCopyWithAssumedAlignmentILi128EEENS4_14SM90_TMA_STOREES18_S1Z_S1Z_EEEvvEEEEvNT_6ParamsE)
        /*0044*/ 	.word	0x00000000
.L_30:


//--------------------- .nv.compat                --------------------------
	.section	.nv.compat,"",@"SHT_CUDA_COMPAT_INFO"
	.align	4
        /*0000*/ 	.byte	0x02, 0x09, 0x01, 0x00, 0x02, 0x02, 0x03, 0x00, 0x02, 0x05, 0x06, 0x00, 0x03, 0x07, 0x01, 0x01
        /*0010*/ 	.byte	0x02, 0x03, 0x01, 0x00, 0x02, 0x06, 0x01, 0x00, 0x04, 0x0b, 0x08, 0x00, 0x01, 0x00, 0x00, 0x00
        /*0020*/ 	.byte	0x00, 0x00, 0x00, 0x00


//--------------------- .nv.info._ZN7cutlass13device_kernelINS_4gemm6kernel13GemmUniversalIN4cute5tupleIJiiiiEEENS1_10collective13CollectiveMmaINS1_35MainloopSm100TmaUmmaWarpSpecializedILi10ELi2ELi4ENS5_IJNS4_1CILi1EEESB_SB_EEEEENS5_IJNSA_ILi64EEENSA_ILi256EEESE_EEEaNS5_IJlSB_lEEEaNS5_IJSB_llEEENS4_8TiledMMAINS4_8MMA_AtomIJNS4_15SM100_MMA_S8_SSIaaiLi64ELi256ELNS4_4UMMA5MajorE0ELSN_1ELNSM_8SaturateE0EEEEEENS4_6LayoutISC_NS5_IJNSA_ILi0EEESS_SS_EEEEENS5_IJNS4_10UnderscoreESV_SV_EEEEENS4_13SM90_TMA_LOADENS4_14ComposedLayoutINS4_7SwizzleILi2ELi4ELi3EEENS4_18smem_ptr_flag_bitsILi8EEENSR_INS5_IJNSA_ILi8EEESE_EEENS5_IJSE_SB_EEEEEEEvNS4_8identityESY_NSZ_INS10_ILi3ELi4ELi3EEES13_NSR_INS5_IJNSA_ILi128EEES14_EEENS5_IJSB_S1B_EEEEEEEvS19_EENS_8epilogue10collective18CollectiveEpilogueINS1H_23Sm100TmaWarpSpecializedILi4ELi2ELi32ELb0ELb0EEEJSG_NS5_IJNSR_ISE_SB_EES1M_EEEaSH_aSH_NS1H_6fusion15FusionCallbacksIS1L_NS1O_17LinearCombinationIaiaiLNS_15FloatRoundStyleE2EEESG_S1N_JEEENS4_5SM1004TMEM4LOAD26SM100_TMEM_LOAD_16dp32b32xESY_S18_NS4_39AutoVectorizingCopyWithAssumedAlignmentILi128EEENS4_14SM90_TMA_STOREES18_S1Z_S1Z_EEEvvEEEEvNT_6ParamsE --------------------------
	.section	.nv.info._ZN7cutlass13device_kernelINS_4gemm6kernel13GemmUniversalIN4cute5tupleIJiiiiEEENS1_10collective13CollectiveMmaINS1_35MainloopSm100TmaUmmaWarpSpecializedILi10ELi2ELi4ENS5_IJNS4_1CILi1EEESB_SB_EEEEENS5_IJNSA_ILi64EEENSA_ILi256EEESE_EEEaNS5_IJlSB_lEEEaNS5_IJSB_llEEENS4_8TiledMMAINS4_8MMA_AtomIJNS4_15SM100_MMA_S8_SSIaaiLi64ELi256ELNS4_4UMMA5MajorE0ELSN_1ELNSM_8SaturateE0EEEEEENS4_6LayoutISC_NS5_IJNSA_ILi0EEESS_SS_EEEEENS5_IJNS4_10UnderscoreESV_SV_EEEEENS4_13SM90_TMA_LOADENS4_14ComposedLayoutINS4_7SwizzleILi2ELi4ELi3EEENS4_18smem_ptr_flag_bitsILi8EEENSR_INS5_IJNSA_ILi8EEESE_EEENS5_IJSE_SB_EEEEEEEvNS4_8identityESY_NSZ_INS10_ILi3ELi4ELi3EEES13_NSR_INS5_IJNSA_ILi128EEES14_EEENS5_IJSB_S1B_EEEEEEEvS19_EENS_8epilogue10collective18CollectiveEpilogueINS1H_23Sm100TmaWarpSpecializedILi4ELi2ELi32ELb0ELb0EEEJSG_NS5_IJNSR_ISE_SB_EES1M_EEEaSH_aSH_NS1H_6fusion15FusionCallbacksIS1L_NS1O_17LinearCombinationIaiaiLNS_15FloatRoundStyleE2EEESG_S1N_JEEENS4_5SM1004TMEM4LOAD26SM100_TMEM_LOAD_16dp32b32xESY_S18_NS4_39AutoVectorizingCopyWithAssumedAlignmentILi128EEENS4_14SM90_TMA_STOREES18_S1Z_S1Z_EEEvvEEEEvNT_6ParamsE,"",@"SHT_CUDA_INFO"
	.sectionflags	@""
	.align	4


	//----- nvinfo : EIATTR_CUDA_API_VERSION
	.align		4
        /*0000*/ 	.byte	0x04, 0x37
        /*0002*/ 	.short	(.L_32 - .L_31)
.L_31:
        /*0004*/ 	.word	0x00000082


	//----- nvinfo : EIATTR_KPARAM_INFO
	.align		4
.L_32:
        /*0008*/ 	.byte	0x04, 0x17
        /*000a*/ 	.short	(.L_34 - .L_33)
.L_33:
        /*000c*/ 	.word	0x00000000
        /*0010*/ 	.short	0x0000
        /*0012*/ 	.short	0x0000
        /*0014*/ 	.byte	0x00, 0xf0, 0x01, 0x20


	//----- nvinfo : EIATTR_AT_ENTRY_FRAGMENTS
	.align		4
.L_34:
        /*0018*/ 	.byte	0x04, 0x4f
        /*001a*/ 	.short	(.L_36 - .L_35)


	//   ....[0]....
.L_35:
        /*001c*/ 	.word	0x00000006


	//----- nvinfo : EIATTR_RESERVED_SMEM_USED
	.align		4
.L_36:
        /*0020*/ 	.byte	0x01, 0x41
	.zero		2


	//----- nvinfo : EIATTR_SPARSE_MMA_MASK
	.align		4
        /*0024*/ 	.byte	0x03, 0x50
        /*0026*/ 	.short	0x0000


	//----- nvinfo : EIATTR_TCGEN05_1CTA_USED
	.align		4
        /*0028*/ 	.byte	0x01, 0x51
	.zero		2


	//----- nvinfo : EIATTR_MAXREG_COUNT
	.align		4
        /*002c*/ 	.byte	0x03, 0x1b
        /*002e*/ 	.short	0x00ff


	//----- nvinfo : EIATTR_NUM_BARRIERS
	.align		4
        /*0030*/ 	.byte	0x02, 0x4c
        /*0032*/ 	.byte	0x07
	.zero		1


	//----- nvinfo : EIATTR_EXTERNS
	.align		4
        /*0034*/ 	.byte	0x04, 0x0f
        /*0036*/ 	.short	(.L_38 - .L_37)


	//   ....[0]....
	.align		4
.L_37:
        /*0038*/ 	.word	index@(__assertfail)


	//----- nvinfo : EIATTR_MERCURY_ISA_VERSION
	.align		4
.L_38:
        /*003c*/ 	.byte	0x03, 0x5f
        /*003e*/ 	.short	0x0101


	//----- nvinfo : EIATTR_INT_WARP_WIDE_INSTR_OFFSETS
	.align		4
        /*0040*/ 	.byte	0x04, 0x31
        /*0042*/ 	.short	(.L_40 - .L_39)


	//   ....[0]....
.L_39:
        /*0044*/ 	.word	0x00001f90


	//   ....[1]....
        /*0048*/ 	.word	0x00003cc0


	//   ....[2]....
        /*004c*/ 	.word	0x00003ce0


	//   ....[3]....
        /*0050*/ 	.word	0x00003d10


	//   ....[4]....
        /*0054*/ 	.word	0x00004650


	//   ....[5]....
        /*0058*/ 	.word	0x000046c0


	//   ....[6]....
        /*005c*/ 	.word	0x000047a0


	//   ....[7]....
        /*0060*/ 	.word	0x00004820


	//   ....[8]....
        /*0064*/ 	.word	0x00004930


	//   ....[9]....
        /*0068*/ 	.word	0x000049c0


	//   ....[10]....
        /*006c*/ 	.word	0x00004ba0


	//   ....[11]....
        /*0070*/ 	.word	0x00004d00


	//----- nvinfo : EIATTR_COOP_GROUP_MASK_REGIDS
	.align		4
.L_40:
        /*0074*/ 	.byte	0x04, 0x29
        /*0076*/ 	.short	(.L_42 - .L_41)


	//   ....[0]....
.L_41:
        /*0078*/ 	.word	0xffffffff


	//   ....[1]....
        /*007c*/ 	.word	0xffffffff


	//   ....[2]....
        /*0080*/ 	.word	0xffffffff


	//   ....[3]....
        /*0084*/ 	.word	0xffffffff


	//   ....[4]....
        /*0088*/ 	.word	0xffffffff


	//   ....[5]....
        /*008c*/ 	.word	0xffffffff


	//   ....[6]....
        /*0090*/ 	.word	0xffffffff


	//   ....[7]....
        /*0094*/ 	.word	0xffffffff


	//   ....[8]....
        /*0098*/ 	.word	0xffffffff


	//   ....[9]....
        /*009c*/ 	.word	0xffffffff


	//   ....[10]....
        /*00a0*/ 	.word	0xffffffff


	//   ....[11]....
        /*00a4*/ 	.word	0xffffffff


	//   ....[12]....
        /*00a8*/ 	.word	0xffffffff


	//----- nvinfo : EIATTR_COOP_GROUP_INSTR_OFFSETS
	.align		4
.L_42:
        /*00ac*/ 	.byte	0x04, 0x28
        /*00ae*/ 	.short	(.L_44 - .L_43)


	//   ....[0]....
.L_43:
        /*00b0*/ 	.word	0x00000090


	//   ....[1]....
        /*00b4*/ 	.word	0x000004d0


	//   ....[2]....
        /*00b8*/ 	.word	0x00000730


	//   ....[3]....
        /*00bc*/ 	.word	0x000008d0


	//   ....[4]....
        /*00c0*/ 	.word	0x000009d0


	//   ....[5]....
        /*00c4*/ 	.word	0x00000b40


	//   ....[6]....
        /*00c8*/ 	.word	0x00000ce0


	//   ....[7]....
        /*00cc*/ 	.word	0x00001e70


	//   ....[8]....
        /*00d0*/ 	.word	0x00002fb0


	//   ....[9]....
        /*00d4*/ 	.word	0x000031c0


	//   ....[10]....
        /*00d8*/ 	.word	0x000031f0


	//   ....[11]....
        /*00dc*/ 	.word	0x00003ba0


	//   ....[12]....
        /*00e0*/ 	.word	0x00003dd0


	//----- nvinfo : EIATTR_VRC_CTA_INIT_COUNT
	.align		4
.L_44:
        /*00e4*/ 	.byte	0x02, 0x4a
        /*00e6*/ 	.byte	0x80
	.zero		1


	//----- nvinfo : EIATTR_SYSCALL_OFFSETS
	.align		4
        /*00e8*/ 	.byte	0x04, 0x46
        /*00ea*/ 	.short	(.L_46 - .L_45)


	//   ....[0]....
.L_45:
        /*00ec*/ 	.word	0x00005790


	//   ....[1]....
        /*00f0*/ 	.word	0x000058d0


	//   ....[2]....
        /*00f4*/ 	.word	0x000060d0


	//   ....[3]....
        /*00f8*/ 	.word	0x00006e80


	//   ....[4]....
        /*00fc*/ 	.word	0x00007bc0


	//   ....[5]....
        /*0100*/ 	.word	0x00008930


	//----- nvinfo : EIATTR_MBARRIER_INSTR_OFFSETS
	.align		4
.L_46:
        /*0104*/ 	.byte	0x04, 0x39
        /*0106*/ 	.short	(.L_48 - .L_47)


	//   ....[0]....
.L_47:
        /*0108*/ 	.word	0x000005d0
        /*010c*/ 	.word	0x000000ff
        /*0110*/ 	.word	0x00000000
        /*0114*/ 	.short	0x0100
        /*0116*/ 	.byte	0x05
	.zero		1


	//   ....[1]....
        /*0118*/ 	.word	0x000005e0
        /*011c*/ 	.word	0x000000ff
        /*0120*/ 	.word	0x00000050
        /*0124*/ 	.short	0x0100
        /*0126*/ 	.byte	0x05
	.zero		1


	//   ....[2]....
        /*0128*/ 	.word	0x000005f0
        /*012c*/ 	.word	0x000000ff
        /*0130*/ 	.word	0x00000008
        /*0134*/ 	.short	0x0100
        /*0136*/ 	.byte	0x05
	.zero		1


	//   ....[3]....
        /*0138*/ 	.word	0x00000600
        /*013c*/ 	.word	0x000000ff
        /*0140*/ 	.word	0x00000058
        /*0144*/ 	.short	0x0100
        /*0146*/ 	.byte	0x05
	.zero		1


	//   ....[4]....
        /*0148*/ 	.word	0x00000610
        /*014c*/ 	.word	0x000000ff
        /*0150*/ 	.word	0x00000010
        /*0154*/ 	.short	0x0100
        /*0156*/ 	.byte	0x05
	.zero		1


	//   ....[5]....
        /*0158*/ 	.word	0x00000620
        /*015c*/ 	.word	0x000000ff
        /*0160*/ 	.word	0x00000060
        /*0164*/ 	.short	0x0100
        /*0166*/ 	.byte	0x05
	.zero		1


	//   ....[6]....
        /*0168*/ 	.word	0x00000630
        /*016c*/ 	.word	0x000000ff
        /*0170*/ 	.word	0x00000018
        /*0174*/ 	.short	0x0100
        /*0176*/ 	.byte	0x05
	.zero		1


	//   ....[7]....
        /*0178*/ 	.word	0x00000640
        /*017c*/ 	.word	0x000000ff
        /*0180*/ 	.word	0x00000068
        /*0184*/ 	.short	0x0100
        /*0186*/ 	.byte	0x05
	.zero		1


	//   ....[8]....
        /*0188*/ 	.word	0x00000650
        /*018c*/ 	.word	0x000000ff
        /*0190*/ 	.word	0x00000020
        /*0194*/ 	.short	0x0100
        /*0196*/ 	.byte	0x05
	.zero		1


	//   ....[9]....
        /*0198*/ 	.word	0x00000660
        /*019c*/ 	.word	0x000000ff
        /*01a0*/ 	.word	0x00000070
        /*01a4*/ 	.short	0x0100
        /*01a6*/ 	.byte	0x05
	.zero		1


	//   ....[10]....
        /*01a8*/ 	.word	0x00000670
        /*01ac*/ 	.word	0x000000ff
        /*01b0*/ 	.word	0x00000028
        /*01b4*/ 	.short	0x0100
        /*01b6*/ 	.byte	0x05
	.zero		1


	//   ....[11]....
        /*01b8*/ 	.word	0x00000680
        /*01bc*/ 	.word	0x000000ff
        /*01c0*/ 	.word	0x00000078
        /*01c4*/ 	.short	0x0100
        /*01c6*/ 	.byte	0x05
	.zero		1


	//   ....[12]....
        /*01c8*/ 	.word	0x00000690
        /*01cc*/ 	.word	0x000000ff
        /*01d0*/ 	.word	0x00000030
        /*01d4*/ 	.short	0x0100
        /*01d6*/ 	.byte	0x05
	.zero		1


	//   ....[13]....
        /*01d8*/ 	.word	0x000006a0
        /*01dc*/ 	.word	0x000000ff
        /*01e0*/ 	.word	0x00000080
        /*01e4*/ 	.short	0x0100
        /*01e6*/ 	.byte	0x05
	.zero		1


	//   ....[14]....
        /*01e8*/ 	.word	0x000006b0
        /*01ec*/ 	.word	0x000000ff
        /*01f0*/ 	.word	0x00000038
        /*01f4*/ 	.short	0x0100
        /*01f6*/ 	.byte	0x05
	.zero		1


	//   ....[15]....
        /*01f8*/ 	.word	0x000006c0
        /*01fc*/ 	.word	0x000000ff
        /*0200*/ 	.word	0x00000088
        /*0204*/ 	.short	0x0100
        /*0206*/ 	.byte	0x05
	.zero		1


	//   ....[16]....
        /*0208*/ 	.word	0x000006d0
        /*020c*/ 	.word	0x000000ff
        /*0210*/ 	.word	0x00000040
        /*0214*/ 	.short	0x0100
        /*0216*/ 	.byte	0x05
	.zero		1


	//   ....[17]....
        /*0218*/ 	.word	0x000006e0
        /*021c*/ 	.word	0x000000ff
        /*0220*/ 	.word	0x00000090
        /*0224*/ 	.short	0x0100
        /*0226*/ 	.byte	0x05
	.zero		1


	//   ....[18]....
        /*0228*/ 	.word	0x000006f0
        /*022c*/ 	.word	0x000000ff
        /*0230*/ 	.word	0x00000048
        /*0234*/ 	.short	0x0100
        /*0236*/ 	.byte	0x05
	.zero		1


	//   ....[19]....
        /*0238*/ 	.word	0x00000700
        /*023c*/ 	.word	0x000000ff
        /*0240*/ 	.word	0x00000098
        /*0244*/ 	.short	0x0100
        /*0246*/ 	.byte	0x05
	.zero		1


	//   ....[20]....
        /*0248*/ 	.word	0x00000840
        /*024c*/ 	.word	0x000000ff
        /*0250*/ 	.word	0x000000a0
        /*0254*/ 	.short	0x0100
        /*0256*/ 	.byte	0x07
	.zero		1


	//   ....[21]....
        /*0258*/ 	.word	0x00000850
        /*025c*/ 	.word	0x000000ff
        /*0260*/ 	.word	0x000000c0
        /*0264*/ 	.short	0x0100
        /*0266*/ 	.byte	0x07
	.zero		1


	//   ....[22]....
        /*0268*/ 	.word	0x00000860
        /*026c*/ 	.word	0x000000ff
        /*0270*/ 	.word	0x000000a8
        /*0274*/ 	.short	0x0100
        /*0276*/ 	.byte	0x07
	.zero		1


	//   ....[23]....
        /*0278*/ 	.word	0x00000870
        /*027c*/ 	.word	0x000000ff
        /*0280*/ 	.word	0x000000c8
        /*0284*/ 	.short	0x0100
        /*0286*/ 	.byte	0x07
	.zero		1


	//   ....[24]....
        /*0288*/ 	.word	0x00000880
        /*028c*/ 	.word	0x000000ff
        /*0290*/ 	.word	0x000000b0
        /*0294*/ 	.short	0x0100
        /*0296*/ 	.byte	0x07
	.zero		1


	//   ....[25]....
        /*0298*/ 	.word	0x00000890
        /*029c*/ 	.word	0x000000ff
        /*02a0*/ 	.word	0x000000d0
        /*02a4*/ 	.short	0x0100
        /*02a6*/ 	.byte	0x07
	.zero		1


	//   ....[26]....
        /*02a8*/ 	.word	0x000008a0
        /*02ac*/ 	.word	0x000000ff
        /*02b0*/ 	.word	0x000000b8
        /*02b4*/ 	.short	0x0100
        /*02b6*/ 	.byte	0x07
	.zero		1


	//   ....[27]....
        /*02b8*/ 	.word	0x000008b0
        /*02bc*/ 	.word	0x000000ff
        /*02c0*/ 	.word	0x000000d8
        /*02c4*/ 	.short	0x0100
        /*02c6*/ 	.byte	0x07
	.zero		1


	//   ....[28]....
        /*02c8*/ 	.word	0x000009a0
        /*02cc*/ 	.word	0x000000ff
        /*02d0*/ 	.word	0x000000e0
        /*02d4*/ 	.short	0x0100
        /*02d6*/ 	.byte	0x05
	.zero		1


	//   ....[29]....
        /*02d8*/ 	.word	0x000009b0
        /*02dc*/ 	.word	0x000000ff
        /*02e0*/ 	.word	0x000000e8
        /*02e4*/ 	.short	0x0100
        /*02e6*/ 	.byte	0x05
	.zero		1


	//   ....[30]....
        /*02e8*/ 	.word	0x00000af0
        /*02ec*/ 	.word	0x000000ff
        /*02f0*/ 	.word	0x000000f0
        /*02f4*/ 	.short	0x0100
        /*02f6*/ 	.byte	0x05
	.zero		1


	//   ....[31]....
        /*02f8*/ 	.word	0x00000b00
        /*02fc*/ 	.word	0x000000ff
        /*0300*/ 	.word	0x00000100
        /*0304*/ 	.short	0x0100
        /*0306*/ 	.byte	0x05
	.zero		1


	//   ....[32]....
        /*0308*/ 	.word	0x00000b10
        /*030c*/ 	.word	0x000000ff
        /*0310*/ 	.word	0x000000f8
        /*0314*/ 	.short	0x0100
        /*0316*/ 	.byte	0x05
	.zero		1


	//   ....[33]....
        /*0318*/ 	.word	0x00000b20
        /*031c*/ 	.word	0x000000ff
        /*0320*/ 	.word	0x00000108
        /*0324*/ 	.short	0x0100
        /*0326*/ 	.byte	0x05
	.zero		1


	//   ....[34]....
        /*0328*/ 	.word	0x00000c50
        /*032c*/ 	.word	0x000000ff
        /*0330*/ 	.word	0x00000110
        /*0334*/ 	.short	0x0100
        /*0336*/ 	.byte	0x07
	.zero		1


	//   ....[35]....
        /*0338*/ 	.word	0x00000c60
        /*033c*/ 	.word	0x000000ff
        /*0340*/ 	.word	0x00000130
        /*0344*/ 	.short	0x0100
        /*0346*/ 	.byte	0x07
	.zero		1


	//   ....[36]....
        /*0348*/ 	.word	0x00000c70
        /*034c*/ 	.word	0x000000ff
        /*0350*/ 	.word	0x00000118
        /*0354*/ 	.short	0x0100
        /*0356*/ 	.byte	0x07
	.zero		1


	//   ....[37]....
        /*0358*/ 	.word	0x00000c80
        /*035c*/ 	.word	0x000000ff
        /*0360*/ 	.word	0x00000138
        /*0364*/ 	.short	0x0100
        /*0366*/ 	.byte	0x07
	.zero		1


	//   ....[38]....
        /*0368*/ 	.word	0x00000c90
        /*036c*/ 	.word	0x000000ff
        /*0370*/ 	.word	0x00000120
        /*0374*/ 	.short	0x0100
        /*0376*/ 	.byte	0x07
	.zero		1


	//   ....[39]....
        /*0378*/ 	.word	0x00000ca0
        /*037c*/ 	.word	0x000000ff
        /*0380*/ 	.word	0x00000140
        /*0384*/ 	.short	0x0100
        /*0386*/ 	.byte	0x07
	.zero		1


	//   ....[40]....
        /*0388*/ 	.word	0x00000cb0
        /*038c*/ 	.word	0x000000ff
        /*0390*/ 	.word	0x00000128
        /*0394*/ 	.short	0x0100
        /*0396*/ 	.byte	0x07
	.zero		1


	//   ....[41]....
        /*0398*/ 	.word	0x00000cc0
        /*039c*/ 	.word	0x000000ff
        /*03a0*/ 	.word	0x00000148
        /*03a4*/ 	.short	0x0100
        /*03a6*/ 	.byte	0x07
	.zero		1


	//   ....[42]....
        /*03a8*/ 	.word	0x00000db0
        /*03ac*/ 	.word	0x000000ff
        /*03b0*/ 	.word	0x00000150
        /*03b4*/ 	.short	0x0100
        /*03b6*/ 	.byte	0x05
	.zero		1


	//   ....[43]....
        /*03b8*/ 	.word	0x00000dc0
        /*03bc*/ 	.word	0x000000ff
        /*03c0*/ 	.word	0x00000160
        /*03c4*/ 	.short	0x0100
        /*03c6*/ 	.byte	0x05
	.zero		1


	//   ....[44]....
        /*03c8*/ 	.word	0x00000dd0
        /*03cc*/ 	.word	0x000000ff
        /*03d0*/ 	.word	0x00000158
        /*03d4*/ 	.short	0x0100
        /*03d6*/ 	.byte	0x05
	.zero		1


	//   ....[45]....
        /*03d8*/ 	.word	0x00000de0
        /*03dc*/ 	.word	0x000000ff
        /*03e0*/ 	.word	0x00000168
        /*03e4*/ 	.short	0x0100
        /*03e6*/ 	.byte	0x05
	.zero		1


	//   ....[46]....
        /*03e8*/ 	.word	0x000016b0
        /*03ec*/ 	.word	0x00000003
        /*03f0*/ 	.word	0x00000160
        /*03f4*/ 	.short	0x010a
        /*03f6*/ 	.byte	0xff
	.zero		1


	//   ....[47]....
        /*03f8*/ 	.word	0x000016e0
        /*03fc*/ 	.word	0x00000003
        /*0400*/ 	.word	0x00000150
        /*0404*/ 	.short	0x0101
        /*0406*/ 	.byte	0xff
	.zero		1


	//   ....[48]....
        /*0408*/ 	.word	0x000017b0
        /*040c*/ 	.word	0x000000ff
        /*0410*/ 	.word	0x00000050
        /*0414*/ 	.short	0x010a
        /*0416*/ 	.byte	0x08
	.zero		1


	//   ....[49]....
        /*0418*/ 	.word	0x00001860
        /*041c*/ 	.word	0x000000ff
        /*0420*/ 	.word	0x00000050
        /*0424*/ 	.short	0x010a
        /*0426*/ 	.byte	0x21
	.zero		1


	//   ....[50]....
        /*0428*/ 	.word	0x000019b0
        /*042c*/ 	.word	0x000000ff
        /*0430*/ 	.word	0x00000050
        /*0434*/ 	.short	0x010a
        /*0436*/ 	.byte	0x08
	.zero		1


	//   ....[51]....
        /*0438*/ 	.word	0x00001b10
        /*043c*/ 	.word	0x000000ff
        /*0440*/ 	.word	0x000000e8
        /*0444*/ 	.short	0x0101
        /*0446*/ 	.byte	0x04
	.zero		1


	//   ....[52]....
        /*0448*/ 	.word	0x00001b30
        /*044c*/ 	.word	0x000000ff
        /*0450*/ 	.word	0x00000050
        /*0454*/ 	.short	0x010a
        /*0456*/ 	.byte	0x08
	.zero		1


	//   ....[53]....
        /*0458*/ 	.word	0x00001bc0
        /*045c*/ 	.word	0x000000ff
        /*0460*/ 	.word	0x00000050
        /*0464*/ 	.short	0x010a
        /*0466*/ 	.byte	0x19
	.zero		1


	//   ....[54]....
        /*0468*/ 	.word	0x00001d10
        /*046c*/ 	.word	0x000000ff
        /*0470*/ 	.word	0x00000050
        /*0474*/ 	.short	0x010a
        /*0476*/ 	.byte	0x08
	.zero		1


	//   ....[55]....
        /*0478*/ 	.word	0x00001ea0
        /*047c*/ 	.word	0x00000002
        /*0480*/ 	.word	0x000000f0
        /*0484*/ 	.short	0x010a
        /*0486*/ 	.byte	0xff
	.zero		1


	//   ....[56]....
        /*0488*/ 	.word	0x00001f60
        /*048c*/ 	.word	0x00000002
        /*0490*/ 	.word	0x00000000
        /*0494*/ 	.short	0x0101
        /*0496*/ 	.byte	0xff
	.zero		1


	//   ....[57]....
        /*0498*/ 	.word	0x000024c0
        /*049c*/ 	.word	0x000000ff
        /*04a0*/ 	.word	0x00000000
        /*04a4*/ 	.short	0x010a
        /*04a6*/ 	.byte	0x05
	.zero		1


	//   ....[58]....
        /*04a8*/ 	.word	0x00002550
        /*04ac*/ 	.word	0x000000ff
        /*04b0*/ 	.word	0x00000000
        /*04b4*/ 	.short	0x010a
        /*04b6*/ 	.byte	0x05
	.zero		1


	//   ....[59]....
        /*04b8*/ 	.word	0x000025e0
        /*04bc*/ 	.word	0x000000ff
        /*04c0*/ 	.word	0x00000000
        /*04c4*/ 	.short	0x010a
        /*04c6*/ 	.byte	0x05
	.zero		1


	//   ....[60]....
        /*04c8*/ 	.word	0x00002670
        /*04cc*/ 	.word	0x000000ff
        /*04d0*/ 	.word	0x00000000
        /*04d4*/ 	.short	0x010a
        /*04d6*/ 	.byte	0x05
	.zero		1


	//   ....[61]....
        /*04d8*/ 	.word	0x00002700
        /*04dc*/ 	.word	0x000000ff
        /*04e0*/ 	.word	0x00000000
        /*04e4*/ 	.short	0x010a
        /*04e6*/ 	.byte	0x05
	.zero		1


	//   ....[62]....
        /*04e8*/ 	.word	0x00002790
        /*04ec*/ 	.word	0x000000ff
        /*04f0*/ 	.word	0x00000000
        /*04f4*/ 	.short	0x010a
        /*04f6*/ 	.byte	0x05
	.zero		1


	//   ....[63]....
        /*04f8*/ 	.word	0x00002820
        /*04fc*/ 	.word	0x000000ff
        /*0500*/ 	.word	0x00000000
        /*0504*/ 	.short	0x010a
        /*0506*/ 	.byte	0x05
	.zero		1


	//   ....[64]....
        /*0508*/ 	.word	0x000028b0
        /*050c*/ 	.word	0x000000ff
        /*0510*/ 	.word	0x00000000
        /*0514*/ 	.short	0x010a
        /*0516*/ 	.byte	0x05
	.zero		1


	//   ....[65]....
        /*0518*/ 	.word	0x00002940
        /*051c*/ 	.word	0x000000ff
        /*0520*/ 	.word	0x00000000
        /*0524*/ 	.short	0x010a
        /*0526*/ 	.byte	0x05
	.zero		1


	//   ....[66]....
        /*0528*/ 	.word	0x000029e0
        /*052c*/ 	.word	0x00000000
        /*0530*/ 	.word	0x00000000
        /*0534*/ 	.short	0x010a
        /*0536*/ 	.byte	0xff
	.zero		1


	//   ....[67]....
        /*0538*/ 	.word	0x00002b00
        /*053c*/ 	.word	0x00000000
        /*0540*/ 	.word	0x00000150
        /*0544*/ 	.short	0x010a
        /*0546*/ 	.byte	0xff
	.zero		1


	//   ....[68]....
        /*0548*/ 	.word	0x00002b60
        /*054c*/ 	.word	0x00000004
        /*0550*/ 	.word	0x00000000
        /*0554*/ 	.short	0x0101
        /*0556*/ 	.byte	0xff
	.zero		1


	//   ....[69]....
        /*0558*/ 	.word	0x00002b80
        /*055c*/ 	.word	0x000000ff
        /*0560*/ 	.word	0x00000100
        /*0564*/ 	.short	0x010a
        /*0566*/ 	.byte	0x05
	.zero		1


	//   ....[70]....
        /*0568*/ 	.word	0x00002ca0
        /*056c*/ 	.word	0x00000000
        /*0570*/ 	.word	0x000000f0
        /*0574*/ 	.short	0x010a
        /*0576*/ 	.byte	0xff
	.zero		1


	//   ....[71]....
        /*0578*/ 	.word	0x00002db0
        /*057c*/ 	.word	0x00000000
        /*0580*/ 	.word	0x00000000
        /*0584*/ 	.short	0x0101
        /*0586*/ 	.byte	0xff
	.zero		1


	//   ....[72]....
        /*0588*/ 	.word	0x00002e40
        /*058c*/ 	.word	0x000000ff
        /*0590*/ 	.word	0x00000100
        /*0594*/ 	.short	0x0106
        /*0596*/ 	.byte	0x05
	.zero		1


	//   ....[73]....
        /*0598*/ 	.word	0x00002e60
        /*059c*/ 	.word	0x000000ff
        /*05a0*/ 	.word	0x00000100
        /*05a4*/ 	.short	0x010a
        /*05a6*/ 	.byte	0x05
	.zero		1


	//   ....[74]....
        /*05a8*/ 	.word	0x00002ef0
        /*05ac*/ 	.word	0x000000ff
        /*05b0*/ 	.word	0x00000100
        /*05b4*/ 	.short	0x0106
        /*05b6*/ 	.byte	0x04
	.zero		1


	//   ....[75]....
        /*05b8*/ 	.word	0x00002f30
        /*05bc*/ 	.word	0x00000000
        /*05c0*/ 	.word	0x00000100
        /*05c4*/ 	.short	0x010a
        /*05c6*/ 	.byte	0xff
	.zero		1


	//   ....[76]....
        /*05c8*/ 	.word	0x00003430
        /*05cc*/ 	.word	0x00000000
        /*05d0*/ 	.word	0x000000f0
        /*05d4*/ 	.short	0x010a
        /*05d6*/ 	.byte	0xff
	.zero		1


	//   ....[77]....
        /*05d8*/ 	.word	0x00003530
        /*05dc*/ 	.word	0x00000003
        /*05e0*/ 	.word	0x00000000
        /*05e4*/ 	.short	0x0101
        /*05e6*/ 	.byte	0xff
	.zero		1


	//   ....[78]....
        /*05e8*/ 	.word	0x00003540
        /*05ec*/ 	.word	0x000000ff
        /*05f0*/ 	.word	0x00000000
        /*05f4*/ 	.short	0x010a
        /*05f6*/ 	.byte	0x04
	.zero		1


	//   ....[79]....
        /*05f8*/ 	.word	0x000035c0
        /*05fc*/ 	.word	0x000000ff
        /*0600*/ 	.word	0x00000130
        /*0604*/ 	.short	0x010a
        /*0606*/ 	.byte	0x08
	.zero		1


	//   ....[80]....
        /*0608*/ 	.word	0x000036a0
        /*060c*/ 	.word	0x000000ff
        /*0610*/ 	.word	0x00000000
        /*0614*/ 	.short	0x010a
        /*0616*/ 	.byte	0x07
	.zero		1


	//   ....[81]....
        /*0618*/ 	.word	0x000037e0
        /*061c*/ 	.word	0x000000ff
        /*0620*/ 	.word	0x00000000
        /*0624*/ 	.short	0x010a
        /*0626*/ 	.byte	0x04
	.zero		1


	//   ....[82]....
        /*0628*/ 	.word	0x000039d0
        /*062c*/ 	.word	0x000000ff
        /*0630*/ 	.word	0x00000000
        /*0634*/ 	.short	0x010a
        /*0636*/ 	.byte	0x05
	.zero		1


	//   ....[83]....
        /*0638*/ 	.word	0x00003a60
        /*063c*/ 	.word	0x000000ff
        /*0640*/ 	.word	0x00000000
        /*0644*/ 	.short	0x010a
        /*0646*/ 	.byte	0x05
	.zero		1


	//   ....[84]....
        /*0648*/ 	.word	0x00003af0
        /*064c*/ 	.word	0x000000ff
        /*0650*/ 	.word	0x00000000
        /*0654*/ 	.short	0x010a
        /*0656*/ 	.byte	0x05
	.zero		1


	//   ....[85]....
        /*0658*/ 	.word	0x00003b80
        /*065c*/ 	.word	0x000000ff
        /*0660*/ 	.word	0x00000000
        /*0664*/ 	.short	0x010a
        /*0666*/ 	.byte	0x07
	.zero		1


	//   ....[86]....
        /*0668*/ 	.word	0x00004000
        /*066c*/ 	.word	0x00000000
        /*0670*/ 	.word	0x000000f0
        /*0674*/ 	.short	0x010a
        /*0676*/ 	.byte	0xff
	.zero		1


	//   ....[87]....
        /*0678*/ 	.word	0x000040c0
        /*067c*/ 	.word	0x00000000
        /*0680*/ 	.word	0x00000000
        /*0684*/ 	.short	0x0101
        /*0686*/ 	.byte	0xff
	.zero		1


	//   ....[88]....
        /*0688*/ 	.word	0x000043e0
        /*068c*/ 	.word	0x000000ff
        /*0690*/ 	.word	0x000000e8
        /*0694*/ 	.short	0x010a
        /*0696*/ 	.byte	0x07
	.zero		1


	//   ....[89]....
        /*0698*/ 	.word	0x000045d0
        /*069c*/ 	.word	0x000000ff
        /*06a0*/ 	.word	0x000000c0
        /*06a4*/ 	.short	0x010a
        /*06a6*/ 	.byte	0x07
	.zero		1


	//   ....[90]....
        /*06a8*/ 	.word	0x00004740
        /*06ac*/ 	.word	0x000000ff
        /*06b0*/ 	.word	0x000000a0
        /*06b4*/ 	.short	0x010b
        /*06b6*/ 	.byte	0x07
	.zero		1


	//   ....[91]....
        /*06b8*/ 	.word	0x00004750
        /*06bc*/ 	.word	0x000000ff
        /*06c0*/ 	.word	0x00000000
        /*06c4*/ 	.short	0x0101
        /*06c6*/ 	.byte	0x08
	.zero		1


	//   ....[92]....
        /*06c8*/ 	.word	0x00004770
        /*06cc*/ 	.word	0x000000ff
        /*06d0*/ 	.word	0x000000c8
        /*06d4*/ 	.short	0x010a
        /*06d6*/ 	.byte	0x07
	.zero		1


	//   ....[93]....
        /*06d8*/ 	.word	0x000048d0
        /*06dc*/ 	.word	0x000000ff
        /*06e0*/ 	.word	0x000000a8
        /*06e4*/ 	.short	0x010b
        /*06e6*/ 	.byte	0x07
	.zero		1


	//   ....[94]....
        /*06e8*/ 	.word	0x000048e0
        /*06ec*/ 	.word	0x000000ff
        /*06f0*/ 	.word	0x00000000
        /*06f4*/ 	.short	0x0101
        /*06f6*/ 	.byte	0x08
	.zero		1


	//   ....[95]....
        /*06f8*/ 	.word	0x000048f0
        /*06fc*/ 	.word	0x000000ff
        /*0700*/ 	.word	0x000000d0
        /*0704*/ 	.short	0x010a
        /*0706*/ 	.byte	0x07
	.zero		1


	//   ....[96]....
        /*0708*/ 	.word	0x00004a90
        /*070c*/ 	.word	0x000000ff
        /*0710*/ 	.word	0x000000b0
        /*0714*/ 	.short	0x010b
        /*0716*/ 	.byte	0x07
	.zero		1


	//   ....[97]....
        /*0718*/ 	.word	0x00004b00
        /*071c*/ 	.word	0x000000ff
        /*0720*/ 	.word	0x00000000
        /*0724*/ 	.short	0x0101
        /*0726*/ 	.byte	0x08
	.zero		1


	//   ....[98]....
        /*0728*/ 	.word	0x00004b30
        /*072c*/ 	.word	0x000000ff
        /*0730*/ 	.word	0x000000d8
        /*0734*/ 	.short	0x010a
        /*0736*/ 	.byte	0x07
	.zero		1


	//   ....[99]....
        /*0738*/ 	.word	0x00004d40
        /*073c*/ 	.word	0x000000ff
        /*0740*/ 	.word	0x000000b8
        /*0744*/ 	.short	0x010b
        /*0746*/ 	.byte	0x07
	.zero		1


	//   ....[100]....
        /*0748*/ 	.word	0x00004d60
        /*074c*/ 	.word	0x000000ff
        /*0750*/ 	.word	0x00000000
        /*0754*/ 	.short	0x0101
        /*0756*/ 	.byte	0x0d
	.zero		1


	//   ....[101]....
        /*0758*/ 	.word	0x00004d90
        /*075c*/ 	.word	0x000000ff
        /*0760*/ 	.word	0x000000c0
        /*0764*/ 	.short	0x010a
        /*0766*/ 	.byte	0x07
	.zero		1


	//   ....[102]....
        /*0768*/ 	.word	0x00004db0
        /*076c*/ 	.word	0x000000ff
        /*0770*/ 	.word	0x000000c8
        /*0774*/ 	.short	0x010a
        /*0776*/ 	.byte	0x07
	.zero		1


	//   ....[103]....
        /*0778*/ 	.word	0x00004dd0
        /*077c*/ 	.word	0x000000ff
        /*0780*/ 	.word	0x000000d0
        /*0784*/ 	.short	0x010a
        /*0786*/ 	.byte	0x07
	.zero		1


	//   ....[104]....
        /*0788*/ 	.word	0x00004e10
        /*078c*/ 	.word	0x00000000
        /*0790*/ 	.word	0x000000d8
        /*0794*/ 	.short	0x010a
        /*0796*/ 	.byte	0xff
	.zero		1


	//   ....[105]....
        /*0798*/ 	.word	0x00005160
        /*079c*/ 	.word	0x00000000
        /*07a0*/ 	.word	0x000000f0
        /*07a4*/ 	.short	0x010a
        /*07a6*/ 	.byte	0xff
	.zero		1


	//   ....[106]....
        /*07a8*/ 	.word	0x00005270
        /*07ac*/ 	.word	0x00000000
        /*07b0*/ 	.word	0x00000000
        /*07b4*/ 	.short	0x0101
        /*07b6*/ 	.byte	0xff
	.zero		1


	//   ....[107]....
        /*07b8*/ 	.word	0x00005cc0
        /*07bc*/ 	.word	0x00000000
        /*07c0*/ 	.word	0x000000a0
        /*07c4*/ 	.short	0x010a
        /*07c6*/ 	.byte	0xff
	.zero		1


	//   ....[108]....
        /*07c8*/ 	.word	0x00005d30
        /*07cc*/ 	.word	0x0000006c
        /*07d0*/ 	.word	0x00000110
        /*07d4*/ 	.short	0x010a
        /*07d6*/ 	.byte	0xff
	.zero		1


	//   ....[109]....
        /*07d8*/ 	.word	0x00005e10
        /*07dc*/ 	.word	0x00000000
        /*07e0*/ 	.word	0x000000a0
        /*07e4*/ 	.short	0x010a
        /*07e6*/ 	.byte	0xff
	.zero		1


	//   ....[110]....
        /*07e8*/ 	.word	0x00005f30
        /*07ec*/ 	.word	0x00000000
        /*07f0*/ 	.word	0x00000000
        /*07f4*/ 	.short	0x0101
        /*07f6*/ 	.byte	0xff
	.zero		1


	//   ....[111]....
        /*07f8*/ 	.word	0x00005fb0
        /*07fc*/ 	.word	0x0000006c
        /*0800*/ 	.word	0x00000110
        /*0804*/ 	.short	0x010a
        /*0806*/ 	.byte	0xff
	.zero		1


	//   ....[112]....
        /*0808*/ 	.word	0x00006b30
        /*080c*/ 	.word	0x00000037
        /*0810*/ 	.word	0x000000a0
        /*0814*/ 	.short	0x010a
        /*0816*/ 	.byte	0xff
	.zero		1


	//   ....[113]....
        /*0818*/ 	.word	0x00006be0
        /*081c*/ 	.word	0x00000037
        /*0820*/ 	.word	0x000000a0
        /*0824*/ 	.short	0x010a
        /*0826*/ 	.byte	0xff
	.zero		1


	//   ....[114]....
        /*0828*/ 	.word	0x00006d00
        /*082c*/ 	.word	0x00000000
        /*0830*/ 	.word	0x00000000
        /*0834*/ 	.short	0x0101
        /*0836*/ 	.byte	0xff
	.zero		1


	//   ....[115]....
        /*0838*/ 	.word	0x00007870
        /*083c*/ 	.word	0x00000049
        /*0840*/ 	.word	0x000000a0
        /*0844*/ 	.short	0x010a
        /*0846*/ 	.byte	0xff
	.zero		1


	//   ....[116]....
        /*0848*/ 	.word	0x00007920
        /*084c*/ 	.word	0x00000049
        /*0850*/ 	.word	0x000000a0
        /*0854*/ 	.short	0x010a
        /*0856*/ 	.byte	0xff
	.zero		1


	//   ....[117]....
        /*0858*/ 	.word	0x00007a40
        /*085c*/ 	.word	0x00000002
        /*0860*/ 	.word	0x00000000
        /*0864*/ 	.short	0x0101
        /*0866*/ 	.byte	0xff
	.zero		1


	//   ....[118]....
        /*0868*/ 	.word	0x000085e0
        /*086c*/ 	.word	0x0000004c
        /*0870*/ 	.word	0x000000a0
        /*0874*/ 	.short	0x010a
        /*0876*/ 	.byte	0xff
	.zero		1


	//   ....[119]....
        /*0878*/ 	.word	0x00008690
        /*087c*/ 	.word	0x0000004c
        /*0880*/ 	.word	0x000000a0
        /*0884*/ 	.short	0x010a
        /*0886*/ 	.byte	0xff
	.zero		1


	//   ....[120]....
        /*0888*/ 	.word	0x000087b0
        /*088c*/ 	.word	0x00000000
        /*0890*/ 	.word	0x00000000
        /*0894*/ 	.short	0x0101
        /*0896*/ 	.byte	0xff
	.zero		1


	//   ....[121]....
        /*0898*/ 	.word	0x00008b60
        /*089c*/ 	.word	0x000000ff
        /*08a0*/ 	.word	0x00000000
        /*08a4*/ 	.short	0x0101
        /*08a6*/ 	.byte	0x05
	.zero		1


	//   ....[122]....
        /*08a8*/ 	.word	0x000094a0
        /*08ac*/ 	.word	0x00000003
        /*08b0*/ 	.word	0x00000160
        /*08b4*/ 	.short	0x010a
        /*08b6*/ 	.byte	0xff
	.zero		1


	//   ....[123]....
        /*08b8*/ 	.word	0x00009500
        /*08bc*/ 	.word	0x00000002
        /*08c0*/ 	.word	0x00000050
        /*08c4*/ 	.short	0x010a
        /*08c6*/ 	.byte	0xff
	.zero		1


	//   ....[124]....
        /*08c8*/ 	.word	0x00009560
        /*08cc*/ 	.word	0x00000002
        /*08d0*/ 	.word	0x00000050
        /*08d4*/ 	.short	0x010a
        /*08d6*/ 	.byte	0xff
	.zero		1


	//   ....[125]....
        /*08d8*/ 	.word	0x000095b0
        /*08dc*/ 	.word	0x00000002
        /*08e0*/ 	.word	0x000000f0
        /*08e4*/ 	.short	0x010a
        /*08e6*/ 	.byte	0xff
	.zero		1


	//   ....[126]....
        /*08e8*/ 	.word	0x00009610
        /*08ec*/ 	.word	0x00000000
        /*08f0*/ 	.word	0x00000000
        /*08f4*/ 	.short	0x010a
        /*08f6*/ 	.byte	0xff
	.zero		1


	//   ....[127]....
        /*08f8*/ 	.word	0x00009670
        /*08fc*/ 	.word	0x00000000
        /*0900*/ 	.word	0x00000000
        /*0904*/ 	.short	0x010a
        /*0906*/ 	.byte	0xff
	.zero		1


	//   ....[128]....
        /*0908*/ 	.word	0x000096d0
        /*090c*/ 	.word	0x00000000
        /*0910*/ 	.word	0x00000000
        /*0914*/ 	.short	0x010a
        /*0916*/ 	.byte	0xff
	.zero		1


	//   ....[129]....
        /*0918*/ 	.word	0x00009730
        /*091c*/ 	.word	0x00000000
        /*0920*/ 	.word	0x00000000
        /*0924*/ 	.short	0x010a
        /*0926*/ 	.byte	0xff
	.zero		1


	//   ....[130]....
        /*0928*/ 	.word	0x00009790
        /*092c*/ 	.word	0x00000000
        /*0930*/ 	.word	0x00000000
        /*0934*/ 	.short	0x010a
        /*0936*/ 	.byte	0xff
	.zero		1


	//   ....[131]....
        /*0938*/ 	.word	0x000097f0
        /*093c*/ 	.word	0x00000000
        /*0940*/ 	.word	0x00000000
        /*0944*/ 	.short	0x010a
        /*0946*/ 	.byte	0xff
	.zero		1


	//   ....[132]....
        /*0948*/ 	.word	0x00009850
        /*094c*/ 	.word	0x00000000
        /*0950*/ 	.word	0x00000000
        /*0954*/ 	.short	0x010a
        /*0956*/ 	.byte	0xff
	.zero		1


	//   ....[133]....
        /*0958*/ 	.word	0x000098b0
        /*095c*/ 	.word	0x00000000
        /*0960*/ 	.word	0x00000000
        /*0964*/ 	.short	0x010a
        /*0966*/ 	.byte	0xff
	.zero		1


	//   ....[134]....
        /*0968*/ 	.word	0x00009910
        /*096c*/ 	.word	0x00000000
        /*0970*/ 	.word	0x00000000
        /*0974*/ 	.short	0x010a
        /*0976*/ 	.byte	0xff
	.zero		1


	//   ....[135]....
        /*0978*/ 	.word	0x00009960
        /*097c*/ 	.word	0x00000000
        /*0980*/ 	.word	0x00000150
        /*0984*/ 	.short	0x010a
        /*0986*/ 	.byte	0xff
	.zero		1


	//   ....[136]....
        /*0988*/ 	.word	0x000099c0
        /*098c*/ 	.word	0x00000000
        /*0990*/ 	.word	0x00000100
        /*0994*/ 	.short	0x010a
        /*0996*/ 	.byte	0xff
	.zero		1


	//   ....[137]....
        /*0998*/ 	.word	0x00009a10
        /*099c*/ 	.word	0x00000000
        /*09a0*/ 	.word	0x000000f0
        /*09a4*/ 	.short	0x010a
        /*09a6*/ 	.byte	0xff
	.zero		1


	//   ....[138]....
        /*09a8*/ 	.word	0x00009a70
        /*09ac*/ 	.word	0x00000000
        /*09b0*/ 	.word	0x00000100
        /*09b4*/ 	.short	0x010a
        /*09b6*/ 	.byte	0xff
	.zero		1


	//   ....[139]....
        /*09b8*/ 	.word	0x00009ac0
        /*09bc*/ 	.word	0x00000000
        /*09c0*/ 	.word	0x000000f0
        /*09c4*/ 	.short	0x010a
        /*09c6*/ 	.byte	0xff
	.zero		1


	//   ....[140]....
        /*09c8*/ 	.word	0x00009b20
        /*09cc*/ 	.word	0x00000003
        /*09d0*/ 	.word	0x00000130
        /*09d4*/ 	.short	0x010a
        /*09d6*/ 	.byte	0xff
	.zero		1


	//   ....[141]....
        /*09d8*/ 	.word	0x00009b80
        /*09dc*/ 	.word	0x00000000
        /*09e0*/ 	.word	0x00000000
        /*09e4*/ 	.short	0x010a
        /*09e6*/ 	.byte	0xff
	.zero		1


	//   ....[142]....
        /*09e8*/ 	.word	0x00009be0
        /*09ec*/ 	.word	0x00000000
        /*09f0*/ 	.word	0x00000000
        /*09f4*/ 	.short	0x010a
        /*09f6*/ 	.byte	0xff
	.zero		1


	//   ....[143]....
        /*09f8*/ 	.word	0x00009c40
        /*09fc*/ 	.word	0x00000000
        /*0a00*/ 	.word	0x00000000
        /*0a04*/ 	.short	0x010a
        /*0a06*/ 	.byte	0xff
	.zero		1


	//   ....[144]....
        /*0a08*/ 	.word	0x00009ca0
        /*0a0c*/ 	.word	0x00000000
        /*0a10*/ 	.word	0x00000000
        /*0a14*/ 	.short	0x010a
        /*0a16*/ 	.byte	0xff
	.zero		1


	//   ....[145]....
        /*0a18*/ 	.word	0x00009d00
        /*0a1c*/ 	.word	0x00000000
        /*0a20*/ 	.word	0x00000000
        /*0a24*/ 	.short	0x010a
        /*0a26*/ 	.byte	0xff
	.zero		1


	//   ....[146]....
        /*0a28*/ 	.word	0x00009d50
        /*0a2c*/ 	.word	0x00000000
        /*0a30*/ 	.word	0x000000f0
        /*0a34*/ 	.short	0x010a
        /*0a36*/ 	.byte	0xff
	.zero		1


	//   ....[147]....
        /*0a38*/ 	.word	0x00009db0
        /*0a3c*/ 	.word	0x00000000
        /*0a40*/ 	.word	0x000000e8
        /*0a44*/ 	.short	0x010a
        /*0a46*/ 	.byte	0xff
	.zero		1


	//   ....[148]....
        /*0a48*/ 	.word	0x00009e10
        /*0a4c*/ 	.word	0x00000003
        /*0a50*/ 	.word	0x000000c0
        /*0a54*/ 	.short	0x010a
        /*0a56*/ 	.byte	0xff
	.zero		1


	//   ....[149]....
        /*0a58*/ 	.word	0x00009e70
        /*0a5c*/ 	.word	0x00000003
        /*0a60*/ 	.word	0x000000c8
        /*0a64*/ 	.short	0x010a
        /*0a66*/ 	.byte	0xff
	.zero		1


	//   ....[150]....
        /*0a68*/ 	.word	0x00009ed0
        /*0a6c*/ 	.word	0x00000003
        /*0a70*/ 	.word	0x000000d0
        /*0a74*/ 	.short	0x010a
        /*0a76*/ 	.byte	0xff
	.zero		1


	//   ....[151]....
        /*0a78*/ 	.word	0x00009f30
        /*0a7c*/ 	.word	0x00000003
        /*0a80*/ 	.word	0x000000d8
        /*0a84*/ 	.short	0x010a
        /*0a86*/ 	.byte	0xff
	.zero		1


	//   ....[152]....
        /*0a88*/ 	.word	0x00009f90
        /*0a8c*/ 	.word	0x00000000
        /*0a90*/ 	.word	0x000000c0
        /*0a94*/ 	.short	0x010a
        /*0a96*/ 	.byte	0xff
	.zero		1


	//   ....[153]....
        /*0a98*/ 	.word	0x00009ff0
        /*0a9c*/ 	.word	0x00000000
        /*0aa0*/ 	.word	0x000000c8
        /*0aa4*/ 	.short	0x010a
        /*0aa6*/ 	.byte	0xff
	.zero		1


	//   ....[154]....
        /*0aa8*/ 	.word	0x0000a050
        /*0aac*/ 	.word	0x00000000
        /*0ab0*/ 	.word	0x000000d0
        /*0ab4*/ 	.short	0x010a
        /*0ab6*/ 	.byte	0xff
	.zero		1


	//   ....[155]....
        /*0ab8*/ 	.word	0x0000a0a0
        /*0abc*/ 	.word	0x00000000
        /*0ac0*/ 	.word	0x000000f0
        /*0ac4*/ 	.short	0x010a
        /*0ac6*/ 	.byte	0xff
	.zero		1


	//   ....[156]....
        /*0ac8*/ 	.word	0x0000a0f0
        /*0acc*/ 	.word	0x00000000
        /*0ad0*/ 	.word	0x000000a0
        /*0ad4*/ 	.short	0x010a
        /*0ad6*/ 	.byte	0xff
	.zero		1


	//   ....[157]....
        /*0ad8*/ 	.word	0x0000a140
        /*0adc*/ 	.word	0x0000006c
        /*0ae0*/ 	.word	0x00000110
        /*0ae4*/ 	.short	0x010a
        /*0ae6*/ 	.byte	0xff
	.zero		1


	//   ....[158]....
        /*0ae8*/ 	.word	0x0000a190
        /*0aec*/ 	.word	0x00000037
        /*0af0*/ 	.word	0x000000a0
        /*0af4*/ 	.short	0x010a
        /*0af6*/ 	.byte	0xff
	.zero		1


	//   ....[159]....
        /*0af8*/ 	.word	0x0000a1e0
        /*0afc*/ 	.word	0x00000049
        /*0b00*/ 	.word	0x000000a0
        /*0b04*/ 	.short	0x010a
        /*0b06*/ 	.byte	0xff
	.zero		1


	//   ....[160]....
        /*0b08*/ 	.word	0x0000a230
        /*0b0c*/ 	.word	0x0000004c
        /*0b10*/ 	.word	0x000000a0
        /*0b14*/ 	.short	0x010a
        /*0b16*/ 	.byte	0xff
	.zero		1


	//----- nvinfo : EIATTR_NUM_MBARRIERS
	.align		4
.L_48:
        /*0b18*/ 	.byte	0x03, 0x38
        /*0b1a*/ 	.short	0x002e


	//----- nvinfo : EIATTR_EXIT_INSTR_OFFSETS
	.align		4
        /*0b1c*/ 	.byte	0x04, 0x1c
        /*0b1e*/ 	.short	(.L_50 - .L_49)


	//   ....[0]....
.L_49:
        /*0b20*/ 	.word	0x00002a10


	//   ....[1]....
        /*0b24*/ 	.word	0x00002f00


	//   ....[2]....
        /*0b28*/ 	.word	0x00002f60


	//   ....[3]....
        /*0b2c*/ 	.word	0x00003de0


	//   ....[4]....
        /*0b30*/ 	.word	0x00004e40


	//   ....[5]....
        /*0b34*/ 	.word	0x00004e80


	//   ....[6]....
        /*0b38*/ 	.word	0x00009490


	//----- nvinfo : EIATTR_MAX_THREADS
	.align		4
.L_50:
        /*0b3c*/ 	.byte	0x04, 0x05
        /*0b3e*/ 	.short	(.L_52 - .L_51)
.L_51:
        /*0b40*/ 	.word	0x00000100
        /*0b44*/ 	.word	0x00000001
        /*0b48*/ 	.word	0x00000001


	//----- nvinfo : EIATTR_CRS_STACK_SIZE
	.align		4
.L_52:
        /*0b4c*/ 	.byte	0x04, 0x1e
        /*0b4e*/ 	.short	(.L_54 - .L_53)
.L_53:
        /*0b50*/ 	.word	0x00000000


	//----- nvinfo : EIATTR_CBANK_PARAM_SIZE
	.align		4
.L_54:
        /*0b54*/ 	.byte	0x03, 0x19
        /*0b56*/ 	.short	0x0800


	//----- nvinfo : EIATTR_PARAM_CBANK
	.align		4
        /*0b58*/ 	.byte	0x04, 0x0a
        /*0b5a*/ 	.short	(.L_56 - .L_55)
	.align		4
.L_55:
        /*0b5c*/ 	.word	index@(.nv.constant0._ZN7cutlass13device_kernelINS_4gemm6kernel13GemmUniversalIN4cute5tupleIJiiiiEEENS1_10collective13CollectiveMmaINS1_35MainloopSm100TmaUmmaWarpSpecializedILi10ELi2ELi4ENS5_IJNS4_1CILi1EEESB_SB_EEEEENS5_IJNSA_ILi64EEENSA_ILi256EEESE_EEEaNS5_IJlSB_lEEEaNS5_IJSB_llEEENS4_8TiledMMAINS4_8MMA_AtomIJNS4_15SM100_MMA_S8_SSIaaiLi64ELi256ELNS4_4UMMA5MajorE0ELSN_1ELNSM_8SaturateE0EEEEEENS4_6LayoutISC_NS5_IJNSA_ILi0EEESS_SS_EEEEENS5_IJNS4_10UnderscoreESV_SV_EEEEENS4_13SM90_TMA_LOADENS4_14ComposedLayoutINS4_7SwizzleILi2ELi4ELi3EEENS4_18smem_ptr_flag_bitsILi8EEENSR_INS5_IJNSA_ILi8EEESE_EEENS5_IJSE_SB_EEEEEEEvNS4_8identityESY_NSZ_INS10_ILi3ELi4ELi3EEES13_NSR_INS5_IJNSA_ILi128EEES14_EEENS5_IJSB_S1B_EEEEEEEvS19_EENS_8epilogue10collective18CollectiveEpilogueINS1H_23Sm100TmaWarpSpecializedILi4ELi2ELi32ELb0ELb0EEEJSG_NS5_IJNSR_ISE_SB_EES1M_EEEaSH_aSH_NS1H_6fusion15FusionCallbacksIS1L_NS1O_17LinearCombinationIaiaiLNS_15FloatRoundStyleE2EEESG_S1N_JEEENS4_5SM1004TMEM4LOAD26SM100_TMEM_LOAD_16dp32b32xESY_S18_NS4_39AutoVectorizingCopyWithAssumedAlignmentILi128EEENS4_14SM90_TMA_STOREES18_S1Z_S1Z_EEEvvEEEEvNT_6ParamsE)
        /*0b60*/ 	.short	0x0380
        /*0b62*/ 	.short	0x0800


	//----- nvinfo : EIATTR_SW_WAR
	.align		4
.L_56:
        /*0b64*/ 	.byte	0x04, 0x36
        /*0b66*/ 	.short	(.L_58 - .L_57)
.L_57:
        /*0b68*/ 	.word	0x00000008
.L_58:


//--------------------- .nv.callgraph             --------------------------
	.section	.nv.callgraph,"",@"SHT_CUDA_CALLGRAPH"
	.align	4
	.sectionentsize	8
	.align		4
        /*0000*/ 	.word	0x00000000
	.align		4
        /*0004*/ 	.word	0xffffffff
	.align		4
        /*0008*/ 	.word	index@(_ZN7cutlass13device_kernelINS_4gemm6kernel13GemmUniversalIN4cute5tupleIJiiiiEEENS1_10collective13CollectiveMmaINS1_35MainloopSm100TmaUmmaWarpSpecializedILi10ELi2ELi4ENS5_IJNS4_1CILi1EEESB_SB_EEEEENS5_IJNSA_ILi64EEENSA_ILi256EEESE_EEEaNS5_IJlSB_lEEEaNS5_IJSB_llEEENS4_8TiledMMAINS4_8MMA_AtomIJNS4_15SM100_MMA_S8_SSIaaiLi64ELi256ELNS4_4UMMA5MajorE0ELSN_1ELNSM_8SaturateE0EEEEEENS4_6LayoutISC_NS5_IJNSA_ILi0EEESS_SS_EEEEENS5_IJNS4_10UnderscoreESV_SV_EEEEENS4_13SM90_TMA_LOADENS4_14ComposedLayoutINS4_7SwizzleILi2ELi4ELi3EEENS4_18smem_ptr_flag_bitsILi8EEENSR_INS5_IJNSA_ILi8EEESE_EEENS5_IJSE_SB_EEEEEEEvNS4_8identityESY_NSZ_INS10_ILi3ELi4ELi3EEES13_NSR_INS5_IJNSA_ILi128EEES14_EEENS5_IJSB_S1B_EEEEEEEvS19_EENS_8epilogue10collective18CollectiveEpilogueINS1H_23Sm100TmaWarpSpecializedILi4ELi2ELi32ELb0ELb0EEEJSG_NS5_IJNSR_ISE_SB_EES1M_EEEaSH_aSH_NS1H_6fusion15FusionCallbacksIS1L_NS1O_17LinearCombinationIaiaiLNS_15FloatRoundStyleE2EEESG_S1N_JEEENS4_5SM1004TMEM4LOAD26SM100_TMEM_LOAD_16dp32b32xESY_S18_NS4_39AutoVectorizingCopyWithAssumedAlignmentILi128EEENS4_14SM90_TMA_STOREES18_S1Z_S1Z_EEEvvEEEEvNT_6ParamsE)
	.align		4
        /*000c*/ 	.word	index@(__assertfail)
	.align		4
        /*0010*/ 	.word	0x00000000
	.align		4
        /*0014*/ 	.word	0xfffffffe
	.align		4
        /*0018*/ 	.word	0x00000000
	.align		4
        /*001c*/ 	.word	0xfffffffd
	.align		4
        /*0020*/ 	.word	0x00000000
	.align		4
        /*0024*/ 	.word	0xfffffffc


//--------------------- .nv.constant4             --------------------------
	.section	.nv.constant4,"a",@progbits
	.align	8
	.align		8
.nv.constant4:
        /*0000*/ 	.dword	__assertfail
	.align		8
        /*0008*/ 	.dword	__unnamed_1
	.align		8
        /*0010*/ 	.dword	__unnamed_2
	.align		8
        /*0018*/ 	.dword	__unnamed_3
	.align		8
        /*0020*/ 	.dword	_ZN40_INTERNAL_f6a569cc_4_k_cu_f6bb9129_305354cuda3std3__45__cpo5beginE
	.align		8
        /*0028*/ 	.dword	_ZN40_INTERNAL_f6a569cc_4_k_cu_f6bb9129_305354cuda3std3__45__cpo3endE
	.align		8
        /*0030*/ 	.dword	_ZN40_INTERNAL_f6a569cc_4_k_cu_f6bb9129_305354cuda3std3__45__cpo6cbeginE
	.align		8
        /*0038*/ 	.dword	_ZN40_INTERNAL_f6a569cc_4_k_cu_f6bb9129_305354cuda3std3__45__cpo4cendE
	.align		8
        /*0040*/ 	.dword	_ZN40_INTERNAL_f6a569cc_4_k_cu_f6bb9129_305354cuda3std3__442_GLOBAL__N__f6a569cc_4_k_cu_f6bb9129_305356ignoreE
	.align		8
        /*0048*/ 	.dword	_ZN40_INTERNAL_f6a569cc_4_k_cu_f6bb9129_305354cuda3std3__419piecewise_constructE
	.align		8
        /*0050*/ 	.dword	_ZN40_INTERNAL_f6a569cc_4_k_cu_f6bb9129_305354cuda3std3__48in_placeE
	.align		8
        /*0058*/ 	.dword	_ZN40_INTERNAL_f6a569cc_4_k_cu_f6bb9129_305354cuda3std6ranges3__45__cpo4swapE
	.align		8
        /*0060*/ 	.dword	_ZN40_INTERNAL_f6a569cc_4_k_cu_f6bb9129_305354cuda3std6ranges3__45__cpo9iter_moveE
	.align		8
        /*0068*/ 	.dword	_ZN40_INTERNAL_f6a569cc_4_k_cu_f6bb9129_305354cute7productE
	.align		8
        /*0070*/ 	.dword	_ZN40_INTERNAL_f6a569cc_4_k_cu_f6bb9129_305354cute1_E
	.align		8
        /*0078*/ 	.dword	$str$25
	.align		8
        /*0080*/ 	.dword	$str$26
	.align		8
        /*0088*/ 	.dword	$str$27
	.align		8
        /*0090*/ 	.dword	$str$28


//--------------------- .text._ZN7cutlass13device_kernelINS_4gemm6kernel13GemmUniversalIN4cute5tupleIJiiiiEEENS1_10collective13CollectiveMmaINS1_35MainloopSm100TmaUmmaWarpSpecializedILi10ELi2ELi4ENS5_IJNS4_1CILi1EEESB_SB_EEEEENS5_IJNSA_ILi64EEENSA_ILi256EEESE_EEEaNS5_IJlSB_lEEEaNS5_IJSB_llEEENS4_8TiledMMAINS4_8MMA_AtomIJNS4_15SM100_MMA_S8_SSIaaiLi64ELi256ELNS4_4UMMA5MajorE0ELSN_1ELNSM_8SaturateE0EEEEEENS4_6LayoutISC_NS5_IJNSA_ILi0EEESS_SS_EEEEENS5_IJNS4_10UnderscoreESV_SV_EEEEENS4_13SM90_TMA_LOADENS4_14ComposedLayoutINS4_7SwizzleILi2ELi4ELi3EEENS4_18smem_ptr_flag_bitsILi8EEENSR_INS5_IJNSA_ILi8EEESE_EEENS5_IJSE_SB_EEEEEEEvNS4_8identityESY_NSZ_INS10_ILi3ELi4ELi3EEES13_NSR_INS5_IJNSA_ILi128EEES14_EEENS5_IJSB_S1B_EEEEEEEvS19_EENS_8epilogue10collective18CollectiveEpilogueINS1H_23Sm100TmaWarpSpecializedILi4ELi2ELi32ELb0ELb0EEEJSG_NS5_IJNSR_ISE_SB_EES1M_EEEaSH_aSH_NS1H_6fusion15FusionCallbacksIS1L_NS1O_17LinearCombinationIaiaiLNS_15FloatRoundStyleE2EEESG_S1N_JEEENS4_5SM1004TMEM4LOAD26SM100_TMEM_LOAD_16dp32b32xESY_S18_NS4_39AutoVectorizingCopyWithAssumedAlignmentILi128EEENS4_14SM90_TMA_STOREES18_S1Z_S1Z_EEEvvEEEEvNT_6ParamsE --------------------------
	.section	.text._ZN7cutlass13device_kernelINS_4gemm6kernel13GemmUniversalIN4cute5tupleIJiiiiEEENS1_10collective13CollectiveMmaINS1_35MainloopSm100TmaUmmaWarpSpecializedILi10ELi2ELi4ENS5_IJNS4_1CILi1EEESB_SB_EEEEENS5_IJNSA_ILi64EEENSA_ILi256EEESE_EEEaNS5_IJlSB_lEEEaNS5_IJSB_llEEENS4_8TiledMMAINS4_8MMA_AtomIJNS4_15SM100_MMA_S8_SSIaaiLi64ELi256ELNS4_4UMMA5MajorE0ELSN_1ELNSM_8SaturateE0EEEEEENS4_6LayoutISC_NS5_IJNSA_ILi0EEESS_SS_EEEEENS5_IJNS4_10UnderscoreESV_SV_EEEEENS4_13SM90_TMA_LOADENS4_14ComposedLayoutINS4_7SwizzleILi2ELi4ELi3EEENS4_18smem_ptr_flag_bitsILi8EEENSR_INS5_IJNSA_ILi8EEESE_EEENS5_IJSE_SB_EEEEEEEvNS4_8identityESY_NSZ_INS10_ILi3ELi4ELi3EEES13_NSR_INS5_IJNSA_ILi128EEES14_EEENS5_IJSB_S1B_EEEEEEEvS19_EENS_8epilogue10collective18CollectiveEpilogueINS1H_23Sm100TmaWarpSpecializedILi4ELi2ELi32ELb0ELb0EEEJSG_NS5_IJNSR_ISE_SB_EES1M_EEEaSH_aSH_NS1H_6fusion15FusionCallbacksIS1L_NS1O_17LinearCombinationIaiaiLNS_15FloatRoundStyleE2EEESG_S1N_JEEENS4_5SM1004TMEM4LOAD26SM100_TMEM_LOAD_16dp32b32xESY_S18_NS4_39AutoVectorizingCopyWithAssumedAlignmentILi128EEENS4_14SM90_TMA_STOREES18_S1Z_S1Z_EEEvvEEEEvNT_6ParamsE,"ax",@progbits
	.align	128
.text._ZN7cutlass13device_kernelINS_4gemm6kernel13GemmUniversalIN4cute5tupleIJiiiiEEENS1_10collective13CollectiveMmaINS1_35MainloopSm100TmaUmmaWarpSpecializedILi10ELi2ELi4ENS5_IJNS4_1CILi1EEESB_SB_EEEEENS5_IJNSA_ILi64EEENSA_ILi256EEESE_EEEaNS5_IJlSB_lEEEaNS5_IJSB_llEEENS4_8TiledMMAINS4_8MMA_AtomIJNS4_15SM100_MMA_S8_SSIaaiLi64ELi256ELNS4_4UMMA5MajorE0ELSN_1ELNSM_8SaturateE0EEEEEENS4_6LayoutISC_NS5_IJNSA_ILi0EEESS_SS_EEEEENS5_IJNS4_10UnderscoreESV_SV_EEEEENS4_13SM90_TMA_LOADENS4_14ComposedLayoutINS4_7SwizzleILi2ELi4ELi3EEENS4_18smem_ptr_flag_bitsILi8EEENSR_INS5_IJNSA_ILi8EEESE_EEENS5_IJSE_SB_EEEEEEEvNS4_8identityESY_NSZ_INS10_ILi3ELi4ELi3EEES13_NSR_INS5_IJNSA_ILi128EEES14_EEENS5_IJSB_S1B_EEEEEEEvS19_EENS_8epilogue10collective18CollectiveEpilogueINS1H_23Sm100TmaWarpSpecializedILi4ELi2ELi32ELb0ELb0EEEJSG_NS5_IJNSR_ISE_SB_EES1M_EEEaSH_aSH_NS1H_6fusion15FusionCallbacksIS1L_NS1O_17LinearCombinationIaiaiLNS_15FloatRoundStyleE2EEESG_S1N_JEEENS4_5SM1004TMEM4LOAD26SM100_TMEM_LOAD_16dp32b32xESY_S18_NS4_39AutoVectorizingCopyWithAssumedAlignmentILi128EEENS4_14SM90_TMA_STOREES18_S1Z_S1Z_EEEvvEEEEvNT_6ParamsE:
        .type           _ZN7cutlass13device_kernelINS_4gemm6kernel13GemmUniversalIN4cute5tupleIJiiiiEEENS1_10collective13CollectiveMmaINS1_35MainloopSm100TmaUmmaWarpSpecializedILi10ELi2ELi4ENS5_IJNS4_1CILi1EEESB_SB_EEEEENS5_IJNSA_ILi64EEENSA_ILi256EEESE_EEEaNS5_IJlSB_lEEEaNS5_IJSB_llEEENS4_8TiledMMAINS4_8MMA_AtomIJNS4_15SM100_MMA_S8_SSIaaiLi64ELi256ELNS4_4UMMA5MajorE0ELSN_1ELNSM_8SaturateE0EEEEEENS4_6LayoutISC_NS5_IJNSA_ILi0EEESS_SS_EEEEENS5_IJNS4_10UnderscoreESV_SV_EEEEENS4_13SM90_TMA_LOADENS4_14ComposedLayoutINS4_7SwizzleILi2ELi4ELi3EEENS4_18smem_ptr_flag_bitsILi8EEENSR_INS5_IJNSA_ILi8EEESE_EEENS5_IJSE_SB_EEEEEEEvNS4_8identityESY_NSZ_INS10_ILi3ELi4ELi3EEES13_NSR_INS5_IJNSA_ILi128EEES14_EEENS5_IJSB_S1B_EEEEEEEvS19_EENS_8epilogue10collective18CollectiveEpilogueINS1H_23Sm100TmaWarpSpecializedILi4ELi2ELi32ELb0ELb0EEEJSG_NS5_IJNSR_ISE_SB_EES1M_EEEaSH_aSH_NS1H_6fusion15FusionCallbacksIS1L_NS1O_17LinearCombinationIaiaiLNS_15FloatRoundStyleE2EEESG_S1N_JEEENS4_5SM1004TMEM4LOAD26SM100_TMEM_LOAD_16dp32b32xESY_S18_NS4_39AutoVectorizingCopyWithAssumedAlignmentILi128EEENS4_14SM90_TMA_STOREES18_S1Z_S1Z_EEEvvEEEEvNT_6ParamsE,@function
        .size           _ZN7cutlass13device_kernelINS_4gemm6kernel13GemmUniversalIN4cute5tupleIJiiiiEEENS1_10collective13CollectiveMmaINS1_35MainloopSm100TmaUmmaWarpSpecializedILi10ELi2ELi4ENS5_IJNS4_1CILi1EEESB_SB_EEEEENS5_IJNSA_ILi64EEENSA_ILi256EEESE_EEEaNS5_IJlSB_lEEEaNS5_IJSB_llEEENS4_8TiledMMAINS4_8MMA_AtomIJNS4_15SM100_MMA_S8_SSIaaiLi64ELi256ELNS4_4UMMA5MajorE0ELSN_1ELNSM_8SaturateE0EEEEEENS4_6LayoutISC_NS5_IJNSA_ILi0EEESS_SS_EEEEENS5_IJNS4_10UnderscoreESV_SV_EEEEENS4_13SM90_TMA_LOADENS4_14ComposedLayoutINS4_7SwizzleILi2ELi4ELi3EEENS4_18smem_ptr_flag_bitsILi8EEENSR_INS5_IJNSA_ILi8EEESE_EEENS5_IJSE_SB_EEEEEEEvNS4_8identityESY_NSZ_INS10_ILi3ELi4ELi3EEES13_NSR_INS5_IJNSA_ILi128EEES14_EEENS5_IJSB_S1B_EEEEEEEvS19_EENS_8epilogue10collective18CollectiveEpilogueINS1H_23Sm100TmaWarpSpecializedILi4ELi2ELi32ELb0ELb0EEEJSG_NS5_IJNSR_ISE_SB_EES1M_EEEaSH_aSH_NS1H_6fusion15FusionCallbacksIS1L_NS1O_17LinearCombinationIaiaiLNS_15FloatRoundStyleE2EEESG_S1N_JEEENS4_5SM1004TMEM4LOAD26SM100_TMEM_LOAD_16dp32b32xESY_S18_NS4_39AutoVectorizingCopyWithAssumedAlignmentILi128EEENS4_14SM90_TMA_STOREES18_S1Z_S1Z_EEEvvEEEEvNT_6ParamsE,(.L_x_189 - _ZN7cutlass13device_kernelINS_4gemm6kernel13GemmUniversalIN4cute5tupleIJiiiiEEENS1_10collective13CollectiveMmaINS1_35MainloopSm100TmaUmmaWarpSpecializedILi10ELi2ELi4ENS5_IJNS4_1CILi1EEESB_SB_EEEEENS5_IJNSA_ILi64EEENSA_ILi256EEESE_EEEaNS5_IJlSB_lEEEaNS5_IJSB_llEEENS4_8TiledMMAINS4_8MMA_AtomIJNS4_15SM100_MMA_S8_SSIaaiLi64ELi256ELNS4_4UMMA5MajorE0ELSN_1ELNSM_8SaturateE0EEEEEENS4_6LayoutISC_NS5_IJNSA_ILi0EEESS_SS_EEEEENS5_IJNS4_10UnderscoreESV_SV_EEEEENS4_13SM90_TMA_LOADENS4_14ComposedLayoutINS4_7SwizzleILi2ELi4ELi3EEENS4_18smem_ptr_flag_bitsILi8EEENSR_INS5_IJNSA_ILi8EEESE_EEENS5_IJSE_SB_EEEEEEEvNS4_8identityESY_NSZ_INS10_ILi3ELi4ELi3EEES13_NSR_INS5_IJNSA_ILi128EEES14_EEENS5_IJSB_S1B_EEEEEEEvS19_EENS_8epilogue10collective18CollectiveEpilogueINS1H_23Sm100TmaWarpSpecializedILi4ELi2ELi32ELb0ELb0EEEJSG_NS5_IJNSR_ISE_SB_EES1M_EEEaSH_aSH_NS1H_6fusion15FusionCallbacksIS1L_NS1O_17LinearCombinationIaiaiLNS_15FloatRoundStyleE2EEESG_S1N_JEEENS4_5SM1004TMEM4LOAD26SM100_TMEM_LOAD_16dp32b32xESY_S18_NS4_39AutoVectorizingCopyWithAssumedAlignmentILi128EEENS4_14SM90_TMA_STOREES18_S1Z_S1Z_EEEvvEEEEvNT_6ParamsE)
        .other          _ZN7cutlass13device_kernelINS_4gemm6kernel13GemmUniversalIN4cute5tupleIJiiiiEEENS1_10collective13CollectiveMmaINS1_35MainloopSm100TmaUmmaWarpSpecializedILi10ELi2ELi4ENS5_IJNS4_1CILi1EEESB_SB_EEEEENS5_IJNSA_ILi64EEENSA_ILi256EEESE_EEEaNS5_IJlSB_lEEEaNS5_IJSB_llEEENS4_8TiledMMAINS4_8MMA_AtomIJNS4_15SM100_MMA_S8_SSIaaiLi64ELi256ELNS4_4UMMA5MajorE0ELSN_1ELNSM_8SaturateE0EEEEEENS4_6LayoutISC_NS5_IJNSA_ILi0EEESS_SS_EEEEENS5_IJNS4_10UnderscoreESV_SV_EEEEENS4_13SM90_TMA_LOADENS4_14ComposedLayoutINS4_7SwizzleILi2ELi4ELi3EEENS4_18smem_ptr_flag_bitsILi8EEENSR_INS5_IJNSA_ILi8EEESE_EEENS5_IJSE_SB_EEEEEEEvNS4_8identityESY_NSZ_INS10_ILi3ELi4ELi3EEES13_NSR_INS5_IJNSA_ILi128EEES14_EEENS5_IJSB_S1B_EEEEEEEvS19_EENS_8epilogue10collective18CollectiveEpilogueINS1H_23Sm100TmaWarpSpecializedILi4ELi2ELi32ELb0ELb0EEEJSG_NS5_IJNSR_ISE_SB_EES1M_EEEaSH_aSH_NS1H_6fusion15FusionCallbacksIS1L_NS1O_17LinearCombinationIaiaiLNS_15FloatRoundStyleE2EEESG_S1N_JEEENS4_5SM1004TMEM4LOAD26SM100_TMEM_LOAD_16dp32b32xESY_S18_NS4_39AutoVectorizingCopyWithAssumedAlignmentILi128EEENS4_14SM90_TMA_STOREES18_S1Z_S1Z_EEEvvEEEEvNT_6ParamsE,@"STO_CUDA_ENTRY STV_DEFAULT"
_ZN7cutlass13device_kernelINS_4gemm6kernel13GemmUniversalIN4cute5tupleIJiiiiEEENS1_10collective13CollectiveMmaINS1_35MainloopSm100TmaUmmaWarpSpecializedILi10ELi2ELi4ENS5_IJNS4_1CILi1EEESB_SB_EEEEENS5_IJNSA_ILi64EEENSA_ILi256EEESE_EEEaNS5_IJlSB_lEEEaNS5_IJSB_llEEENS4_8TiledMMAINS4_8MMA_AtomIJNS4_15SM100_MMA_S8_SSIaaiLi64ELi256ELNS4_4UMMA5MajorE0ELSN_1ELNSM_8SaturateE0EEEEEENS4_6LayoutISC_NS5_IJNSA_ILi0EEESS_SS_EEEEENS5_IJNS4_10UnderscoreESV_SV_EEEEENS4_13SM90_TMA_LOADENS4_14ComposedLayoutINS4_7SwizzleILi2ELi4ELi3EEENS4_18smem_ptr_flag_bitsILi8EEENSR_INS5_IJNSA_ILi8EEESE_EEENS5_IJSE_SB_EEEEEEEvNS4_8identityESY_NSZ_INS10_ILi3ELi4ELi3EEES13_NSR_INS5_IJNSA_ILi128EEES14_EEENS5_IJSB_S1B_EEEEEEEvS19_EENS_8epilogue10collective18CollectiveEpilogueINS1H_23Sm100TmaWarpSpecializedILi4ELi2ELi32ELb0ELb0EEEJSG_NS5_IJNSR_ISE_SB_EES1M_EEEaSH_aSH_NS1H_6fusion15FusionCallbacksIS1L_NS1O_17LinearCombinationIaiaiLNS_15FloatRoundStyleE2EEESG_S1N_JEEENS4_5SM1004TMEM4LOAD26SM100_TMEM_LOAD_16dp32b32xESY_S18_NS4_39AutoVectorizingCopyWithAssumedAlignmentILi128EEENS4_14SM90_TMA_STOREES18_S1Z_S1Z_EEEvvEEEEvNT_6ParamsE:
[----:B------:R-:W1:Y:S01]  /*0000*/  LDC R1, c[0x0][0x37c] ;  /* 0x0000df00ff017b82 */ /* 0x000e620000000800 */
[----:B------:R-:W2:Y:S01]  /*0010*/  S2R R103, SR_TID.X ;  /* 0x0000000000677919 */ /* 0x000ea20000002100 */
[----:B------:R-:W3:Y:S01]  /*0020*/  LDCU.64 UR4, c[0x0][0x890] ;  /* 0x00011200ff0477ac */ /* 0x000ee20008000a00 */
[----:B------:R-:W-:Y:S02]  /*0030*/  PRMT R91, RZ, 0x7610, R91 ;  /* 0x00007610ff5b7816 */ /* 0x000fe4000000005b */
[----:B------:R-:W-:Y:S01]  /*0040*/  ELECT P5, URZ, PT ;  /* 0x0000000000ff782f */ /* 0x000fe200038a0000 */
[----:B------:R-:W4:Y:S01]  /*0050*/  LDCU.64 UR46, c[0x0][0x358] ;  /* 0x00006b00ff2e77ac */ /* 0x000f220008000a00 */
[----:B---3--:R-:W-:-:S04]  /*0060*/  UISETP.NE.U32.AND UP0, UPT, UR4, URZ, UPT ;  /* 0x000000ff0400728c */ /* 0x008fc8000bf05070 */
[----:B------:R-:W-:Y:S01]  /*0070*/  UISETP.NE.AND.EX UP0, UPT, UR5, URZ, UPT, UP0 ;  /* 0x000000ff0500728c */ /* 0x000fe2000bf05300 */
[----:B--2---:R-:W-:-:S05]  /*0080*/  SHF.R.U32.HI R96, RZ, 0x5, R103 ;  /* 0x00000005ff607819 */ /* 0x004fca0000011667 */
[----:B------:R-:W2:Y:S02]  /*0090*/  SHFL.IDX PT, R0, R96, RZ, 0x1f ;  /* 0x00001fff60007589 */ /* 0x000ea400000e0000 */
[----:B--2---:R-:W-:Y:S01]  /*00a0*/  R2UR UR8, R0 ;  /* 0x00000000000872ca */ /* 0x004fe200000e0000 */
[----:B-1--4-:R-:W-:-:S14]  /*00b0*/  BRA.U UP0, `(.L_x_0) ;  /* 0x00000001002c7547 */ /* 0x012fdc000b800000 */
[----:B------:R-:W1:Y:S02]  /*00c0*/  LDCU.64 UR6, c[0x0][0x888] ;  /* 0x00011100ff0677ac */ /* 0x000e640008000a00 */
[----:B-1----:R-:W-:-:S04]  /*00d0*/  UISETP.NE.U32.AND UP0, UPT, UR6, URZ, UPT ;  /* 0x000000ff0600728c */ /* 0x002fc8000bf05070 */
[----:B------:R-:W-:-:S09]  /*00e0*/  UISETP.NE.AND.EX UP0, UPT, UR7, URZ, UPT, UP0 ;  /* 0x000000ff0700728c */ /* 0x000fd2000bf05300 */
[----:B------:R-:W-:Y:S05]  /*00f0*/  BRA.U !UP0, `(.L_x_1) ;  /* 0x0000000108107547 */ /* 0x000fea000b800000 */
[----:B------:R-:W1:Y:S02]  /*0100*/  LDC.64 R50, c[0x0][0x888] ;  /* 0x00022200ff327b82 */ /* 0x000e640000000a00 */
[----:B-1----:R1:W5:Y:S01]  /*0110*/  LDG.E R50, desc[UR46][R50.64] ;  /* 0x0000002e32327981 */ /* 0x002362000c1e1900 */
[----:B------:R-:W-:Y:S01]  /*0120*/  HFMA2 R91, -RZ, RZ, 0, 5.9604644775390625e-08 ;  /* 0x00000001ff5b7431 */ /* 0x000fe200000001ff */
[----:B------:R-:W-:Y:S05]  /*0130*/  BRA `(.L_x_0) ;  /* 0x00000000000c7947 */ /* 0x000fea0003800000 */
.L_x_1:
[----:B------:R-:W1:Y:S01]  /*0140*/  LDCU UR6, c[0x0][0x880] ;  /* 0x00011000ff0677ac */ /* 0x000e620008000800 */
[----:B------:R-:W-:Y:S01]  /*0150*/  HFMA2 R91, -RZ, RZ, 0, 5.9604644775390625e-08 ;  /* 0x00000001ff5b7431 */ /* 0x000fe200000001ff */
[----:B-1----:R-:W-:-:S07]  /*0160*/  MOV R50, UR6 ;  /* 0x0000000600327c02 */ /* 0x002fce0008000f00 */
.L_x_0:
[----:B------:R-:W2:Y:S02]  /*0170*/  LDCU.64 UR6, c[0x0][0x8b0] ;  /* 0x00011600ff0677ac */ /* 0x000ea40008000a00 */
[----:B--2---:R-:W-:-:S04]  /*0180*/  UISETP.NE.U32.AND UP0, UPT, UR6, URZ, UPT ;  /* 0x000000ff0600728c */ /* 0x004fc8000bf05070 */
[----:B------:R-:W-:-:S09]  /*0190*/  UISETP.NE.AND.EX UP0, UPT, UR7, URZ, UPT, UP0 ;  /* 0x000000ff0700728c */ /* 0x000fd2000bf05300 */
[----:B------:R-:W-:Y:S05]  /*01a0*/  BRA.U UP0, `(.L_x_2) ;  /* 0x0000000100247547 */ /* 0x000fea000b800000 */
[----:B------:R-:W2:Y:S02]  /*01b0*/  LDCU.64 UR6, c[0x0][0x8a8] ;  /* 0x00011500ff0677ac */ /* 0x000ea40008000a00 */
[----:B--2---:R-:W-:-:S04]  /*01c0*/  UISETP.NE.U32.AND UP0, UPT, UR6, URZ, UPT ;  /* 0x000000ff0600728c */ /* 0x004fc8000bf05070 */
[----:B------:R-:W-:-:S09]  /*01d0*/  UISETP.NE.AND.EX UP0, UPT, UR7, URZ, UPT, UP0 ;  /* 0x000000ff0700728c */ /* 0x000fd2000bf05300 */
[----:B------:R-:W-:Y:S05]  /*01e0*/  BRA.U !UP0, `(.L_x_3) ;  /* 0x00000001080c7547 */ /* 0x000fea000b800000 */
[----:B------:R-:W2:Y:S02]  /*01f0*/  LDC.64 R2, c[0x0][0x8a8] ;  /* 0x00022a00ff027b82 */ /* 0x000ea40000000a00 */
[----:B--2---:R2:W5:Y:S01]  /*0200*/  LDG.E R47, desc[UR46][R2.64] ;  /* 0x0000002e022f7981 */ /* 0x004562000c1e1900 */
[----:B------:R-:W-:Y:S05]  /*0210*/  BRA `(.L_x_2) ;  /* 0x0000000000087947 */ /* 0x000fea0003800000 */
.L_x_3:
[----:B------:R-:W2:Y:S02]  /*0220*/  LDCU UR6, c[0x0][0x8a0] ;  /* 0x00011400ff0677ac */ /* 0x000ea40008000800 */
[----:B--2---:R-:W-:Y:S02]  /*0230*/  MOV R47, UR6 ;  /* 0x00000006002f7c02 */ /* 0x004fe40008000f00 */
.L_x_2:
[----:B------:R-:W-:Y:S01]  /*0240*/  IMAD.U32 R0, RZ, RZ, UR8 ;  /* 0x00000008ff007e24 */ /* 0x000fe2000f8e00ff */
[----:B------:R-:W-:Y:S04]  /*0250*/  BSSY.RECONVERGENT B0, `(.L_x_4) ;  /* 0x000000c000007945 */ /* 0x000fe80003800200 */
[C---:B------:R-:W-:Y:S02]  /*0260*/  ISETP.NE.OR P1, PT, R0.reuse, 0x1, !P5 ;  /* 0x000000010000780c */ /* 0x040fe40006f25670 */
[----:B------:R-:W-:-:S11]  /*0270*/  ISETP.NE.OR P0, PT, R0, 0x3, !P5 ;  /* 0x000000030000780c */ /* 0x000fd60006f05670 */
[----:B------:R-:W-:Y:S05]  /*0280*/  @P1 BRA `(.L_x_5) ;  /* 0x0000000000201947 */ /* 0x000fea0003800000 */
[----:B------:R-:W3:Y:S02]  /*0290*/  LDCU.64 UR6, c[0x0][0x348] ;  /* 0x00006900ff0677ac */ /* 0x000ee40008000a00 */
[----:B---3--:R-:W-:Y:S02]  /*02a0*/  UIADD3 UR10, UP1, UPT, UR6, 0x80, URZ ;  /* 0x00000080060a7890 */ /* 0x008fe4000ff3e0ff */
[----:B------:R-:W-:Y:S02]  /*02b0*/  UIADD3 UR6, UP0, UPT, UR6, 0x180, URZ ;  /* 0x0000018006067890 */ /* 0x000fe4000ff1e0ff */
[----:B------:R-:W-:Y:S02]  /*02c0*/  UIADD3.X UR11, UPT, UPT, URZ, UR7, URZ, UP1, !UPT ;  /* 0x00000007ff0b7290 */ /* 0x000fe40008ffe4ff */
[----:B------:R-:W-:-:S07]  /*02d0*/  UIADD3.X UR7, UPT, UPT, URZ, UR7, URZ, UP0, !UPT ;  /* 0x00000007ff077290 */ /* 0x000fce00087fe4ff */
[----:B------:R3:W-:Y:S02]  /*02e0*/  UTMACCTL.PF [UR10] ;  /* 0x000000000a0079b9 */ /* 0x0007e40008040000 */
[----:B------:R3:W-:Y:S02]  /*02f0*/  UTMACCTL.PF [UR6] ;  /* 0x00000000060079b9 */ /* 0x0007e40008040000 */
[----:B---3--:R-:W-:Y:S01]  /*0300*/  NOP ;  /* 0x0000000000007918 */ /* 0x008fe20000000000 */
.L_x_5:
[----:B------:R-:W-:Y:S05]  /*0310*/  BSYNC.RECONVERGENT B0 ;  /* 0x0000000000007941 */ /* 0x000fea0003800200 */
.L_x_4:
[----:B------:R-:W-:Y:S04]  /*0320*/  BSSY.RECONVERGENT B0, `(.L_x_6) ;  /* 0x000000a000007945 */ /* 0x000fe80003800200 */
        /* <DEDUP_REMOVED lines=9> */
.L_x_7:
[----:B------:R-:W-:Y:S05]  /*03c0*/  BSYNC.RECONVERGENT B0 ;  /* 0x0000000000007941 */ /* 0x000fea0003800200 */
.L_x_6:
[----:B------:R-:W3:Y:S01]  /*03d0*/  LDCU.64 UR6, c[0x0][0x888] ;  /* 0x00011100ff0677ac */ /* 0x000ee20008000a00 */
[----:B------:R-:W-:Y:S02]  /*03e0*/  UISETP.EQ.U32.AND UP1, UPT, UR4, URZ, UPT ;  /* 0x000000ff0400728c */ /* 0x000fe4000bf22070 */
[----:B------:R-:W-:Y:S02]  /*03f0*/  UPLOP3.LUT UP2, UPT, UPT, UPT, UPT, 0x80, 0x8 ;  /* 0x000000000008789c */ /* 0x000fe40003f4f070 */
[----:B---3--:R-:W-:-:S04]  /*0400*/  UISETP.NE.U32.AND UP0, UPT, UR6, URZ, UPT ;  /* 0x000000ff0600728c */ /* 0x008fc8000bf05070 */
[----:B------:R-:W-:-:S04]  /*0410*/  UISETP.NE.AND.EX UP0, UPT, UR7, URZ, UPT, UP0 ;  /* 0x000000ff0700728c */ /* 0x000fc8000bf05300 */
[----:B------:R-:W-:-:S04]  /*0420*/  UISETP.EQ.OR.EX UP3, UPT, UR5, URZ, !UP0, UP1 ;  /* 0x000000ff0500728c */ /* 0x000fc8000c762710 */
[----:B------:R-:W-:-:S05]  /*0430*/  UP2UR UR50, UPR, URZ, 0x8 ;  /* 0x00000008ff327883 */ /* 0x000fca0008000000 */
[----:B------:R-:W-:Y:S07]  /*0440*/  BRA.U !UP3, `(.L_x_8) ;  /* 0x000000010b207547 */ /* 0x000fee000b800000 */
[----:B-----5:R-:W-:Y:S01]  /*0450*/  R2UR UR6, R50 ;  /* 0x00000000320672ca */ /* 0x020fe200000e0000 */
[----:B------:R-:W-:Y:S02]  /*0460*/  UISETP.NE.U32.AND UP2, UPT, UR4, URZ, UPT ;  /* 0x000000ff0400728c */ /* 0x000fe4000bf45070 */
[----:B------:R-:W-:Y:S02]  /*0470*/  USEL UR4, URZ, 0xffffffff, UP0 ;  /* 0xffffffffff047887 */ /* 0x000fe40008000000 */
[----:B------:R-:W-:-:S08]  /*0480*/  UISETP.NE.AND.EX UP2, UPT, UR5, URZ, UPT, UP2 ;  /* 0x000000ff0500728c */ /* 0x000fd0000bf45320 */
[----:B------:R-:W-:-:S04]  /*0490*/  UISETP.NE.AND UP1, UPT, UR6, URZ, UPT ;  /* 0x000000ff0600728c */ /* 0x000fc8000bf25270 */
[----:B------:R-:W-:-:S04]  /*04a0*/  @!UP2 USEL UR4, URZ, 0xffffffff, UP1 ;  /* 0xffffffffff04a887 */ /* 0x000fc80008800000 */
[----:B------:R-:W-:-:S04]  /*04b0*/  ULOP3.LUT UR4, UR4, 0x1, URZ, 0xc0, !UPT ;  /* 0x0000000104047892 */ /* 0x000fc8000f8ec0ff */
[----:B------:R-:W-:-:S11]  /*04c0*/  UISETP.NE.U32.AND UP2, UPT, UR4, 0x1, UPT ;  /* 0x000000010400788c */ /* 0x000fd6000bf45070 */
.L_x_8:
[----:B--2---:R-:W2:Y:S01]  /*04d0*/  SHFL.IDX PT, R2, R96, RZ, 0x1f ;  /* 0x00001fff60027589 */ /* 0x004ea200000e0000 */
[----:B------:R-:W-:-:S04]  /*04e0*/  UISETP.NE.AND UP1, UPT, UR8, 0x2, UPT ;  /* 0x000000020800788c */ /* 0x000fc8000bf25270 */
[----:B------:R-:W-:Y:S01]  /*04f0*/  USEL UR6, URZ, 0x1, UP1 ;  /* 0x00000001ff067887 */ /* 0x000fe20008800000 */
[----:B--2---:R-:W-:-:S13]  /*0500*/  ISETP.NE.AND P0, PT, R2, RZ, PT ;  /* 0x000000ff0200720c */ /* 0x004fda0003f05270 */
[----:B------:R-:W-:Y:S05]  /*0510*/  @P0 BRA `(.L_x_9) ;  /* 0x0000000000840947 */ /* 0x000fea0003800000 */
[----:B------:R-:W-:Y:S01]  /*0520*/  ELECT P0, URZ, PT ;  /* 0x0000000000ff782f */ /* 0x000fe20003800000 */
[----:B------:R-:W-:-:S12]  /*0530*/  BSSY.RECONVERGENT B0, `(.L_x_9) ;  /* 0x000001f000007945 */ /* 0x000fd80003800200 */
[----:B------:R-:W-:Y:S05]  /*0540*/  @!P0 BRA `(.L_x_10) ;  /* 0x0000000000748947 */ /* 0x000fea0003800000 */
[----:B------:R-:W2:Y:S01]  /*0550*/  S2UR UR5, SR_CgaCtaId ;  /* 0x00000000000579c3 */ /* 0x000ea20000008800 */
[----:B------:R-:W-:Y:S01]  /*0560*/  UMOV UR7, 0x400 ;  /* 0x0000040000077882 */ /* 0x000fe20000000000 */
[----:B------:R-:W-:Y:S02]  /*0570*/  UMOV UR4, 0x1 ;  /* 0x0000000100047882 */ /* 0x000fe40000000000 */
[----:B------:R-:W-:-:S04]  /*0580*/  UIADD3 UR10, UPT, UPT, -UR4, 0x100000, URZ ;  /* 0x00100000040a7890 */ /* 0x000fc8000fffe1ff */
[----:B------:R-:W-:Y:S02]  /*0590*/  USHF.L.U32 UR11, UR10, 0xb, URZ ;  /* 0x0000000b0a0b7899 */ /* 0x000fe400080006ff */
[----:B------:R-:W-:Y:S02]  /*05a0*/  USHF.L.U32 UR10, UR10, 0x1, URZ ;  /* 0x000000010a0a7899 */ /* 0x000fe400080006ff */
[----:B--2---:R-:W-:Y:S01]  /*05b0*/  ULEA UR5, UR5, UR7, 0x18 ;  /* 0x0000000705057291 */ /* 0x004fe2000f8ec0ff */
[----:B------:R-:W2:Y:S11]  /*05c0*/  FENCE.VIEW.ASYNC.S ;  /* 0x00000000000073c6 */ /* 0x000eb60000000000 */
[----:B--2---:R2:W3:Y:S01]  /*05d0*/  SYNCS.EXCH.64 URZ, [UR5], UR10 ;  /* 0x0000000a05ff75b2 */ /* 0x0044e20008000100 */
[----:B------:R2:W4:Y:S01]  /*05e0*/  SYNCS.EXCH.64 URZ, [UR5+0x50], UR10 ;  /* 0x0000500a05ff75b2 */ /* 0x0005220008000100 */
[----:B------:R2:W1:Y:S01]  /*05f0*/  SYNCS.EXCH.64 URZ, [UR5+0x8], UR10 ;  /* 0x0000080a05ff75b2 */ /* 0x0004620008000100 */
        /* <DEDUP_REMOVED lines=16> */
[----:B------:R2:W1:Y:S02]  /*0700*/  SYNCS.EXCH.64 URZ, [UR5+0x98], UR10 ;  /* 0x0000980a05ff75b2 */ /* 0x0004640008000100 */
[----:B--2---:R-:W-:Y:S01]  /*0710*/  NOP ;  /* 0x0000000000007918 */ /* 0x004fe20000000000 */
.L_x_10:
[----:B------:R-:W-:Y:S05]  /*0720*/  BSYNC.RECONVERGENT B0 ;  /* 0x0000000000007941 */ /* 0x000fea0003800200 */
.L_x_9:
[----:B------:R-:W2:Y:S01]  /*0730*/  SHFL.IDX PT, R2, R96, RZ, 0x1f ;  /* 0x00001fff60027589 */ /* 0x000ea200000e0000 */
[----:B------:R-:W-:Y:S01]  /*0740*/  NOP ;  /* 0x0000000000007918 */ /* 0x000fe20000000000 */
[----:B--2---:R-:W-:-:S13]  /*0750*/  ISETP.NE.AND P0, PT, R2, 0x1, PT ;  /* 0x000000010200780c */ /* 0x004fda0003f05270 */
[----:B------:R-:W-:Y:S05]  /*0760*/  @P0 BRA `(.L_x_11) ;  /* 0x0000000000580947 */ /* 0x000fea0003800000 */
[----:B------:R-:W2:Y:S01]  /*0770*/  S2UR UR7, SR_CgaCtaId ;  /* 0x00000000000779c3 */ /* 0x000ea20000008800 */
[----:B------:R-:W-:Y:S01]  /*0780*/  UMOV UR9, 0x400 ;  /* 0x0000040000097882 */ /* 0x000fe20000000000 */
[----:B------:R-:W-:Y:S01]  /*0790*/  UMOV UR5, 0x20 ;  /* 0x0000002000057882 */ /* 0x000fe20000000000 */
[----:B------:R-:W-:Y:S01]  /*07a0*/  UMOV UR4, 0x80 ;  /* 0x0000008000047882 */ /* 0x000fe20000000000 */
[----:B------:R-:W-:-:S04]  /*07b0*/  UIADD3 UR10, UPT, UPT, -UR5, 0x100000, URZ ;  /* 0x00100000050a7890 */ /* 0x000fc8000fffe1ff */
[----:B------:R-:W-:Y:S02]  /*07c0*/  USHF.L.U32 UR11, UR10, 0xb, URZ ;  /* 0x0000000b0a0b7899 */ /* 0x000fe400080006ff */
[----:B------:R-:W-:Y:S02]  /*07d0*/  USHF.L.U32 UR10, UR10, 0x1, URZ ;  /* 0x000000010a0a7899 */ /* 0x000fe400080006ff */
[----:B------:R-:W-:-:S04]  /*07e0*/  UIADD3 UR4, UPT, UPT, -UR4, 0x100000, URZ ;  /* 0x0010000004047890 */ /* 0x000fc8000fffe1ff */
[----:B------:R-:W-:Y:S02]  /*07f0*/  USHF.L.U32 UR5, UR4, 0xb, URZ ;  /* 0x0000000b04057899 */ /* 0x000fe400080006ff */
[----:B------:R-:W-:Y:S01]  /*0800*/  USHF.L.U32 UR4, UR4, 0x1, URZ ;  /* 0x0000000104047899 */ /* 0x000fe200080006ff */
[----:B------:R-:W-:Y:S01]  /*0810*/  ELECT P0, URZ, PT ;  /* 0x0000000000ff782f */ /* 0x000fe20003800000 */
[----:B--2---:R-:W-:Y:S01]  /*0820*/  ULEA UR7, UR7, UR9, 0x18 ;  /* 0x0000000907077291 */ /* 0x004fe2000f8ec0ff */
[----:B------:R-:W2:Y:S11]  /*0830*/  FENCE.VIEW.ASYNC.S ;  /* 0x00000000000073c6 */ /* 0x000eb60000000000 */
[----:B--2---:R2:W1:Y:S01]  /*0840*/  SYNCS.EXCH.64 URZ, [UR7+0xa0], UR10 ;  /* 0x0000a00a07ff75b2 */ /* 0x0044620008000100 */
[----:B------:R2:W1:Y:S01]  /*0850*/  SYNCS.EXCH.64 URZ, [UR7+0xc0], UR4 ;  /* 0x0000c00407ff75b2 */ /* 0x0004620008000100 */
[----:B------:R2:W1:Y:S01]  /*0860*/  SYNCS.EXCH.64 URZ, [UR7+0xa8], UR10 ;  /* 0x0000a80a07ff75b2 */ /* 0x0004620008000100 */
[----:B------:R2:W1:Y:S01]  /*0870*/  SYNCS.EXCH.64 URZ, [UR7+0xc8], UR4 ;  /* 0x0000c80407ff75b2 */ /* 0x0004620008000100 */
[----:B------:R2:W1:Y:S01]  /*0880*/  SYNCS.EXCH.64 URZ, [UR7+0xb0], UR10 ;  /* 0x0000b00a07ff75b2 */ /* 0x0004620008000100 */
[----:B------:R2:W1:Y:S01]  /*0890*/  SYNCS.EXCH.64 URZ, [UR7+0xd0], UR4 ;  /* 0x0000d00407ff75b2 */ /* 0x0004620008000100 */
[----:B------:R2:W1:Y:S01]  /*08a0*/  SYNCS.EXCH.64 URZ, [UR7+0xb8], UR10 ;  /* 0x0000b80a07ff75b2 */ /* 0x0004620008000100 */
[----:B------:R2:W1:Y:S01]  /*08b0*/  SYNCS.EXCH.64 URZ, [UR7+0xd8], UR4 ;  /* 0x0000d80407ff75b2 */ /* 0x0004620008000100 */
[----:B------:R-:W-:Y:S01]  /*08c0*/  NOP ;  /* 0x0000000000007918 */ /* 0x000fe20000000000 */
.L_x_11:
[----:B------:R-:W3:Y:S01]  /*08d0*/  SHFL.IDX PT, R2, R96, RZ, 0x1f ;  /* 0x00001fff60027589 */ /* 0x000ee200000e0000 */
[----:B------:R-:W-:Y:S01]  /*08e0*/  NOP ;  /* 0x0000000000007918 */ /* 0x000fe20000000000 */
[----:B---3--:R-:W-:-:S13]  /*08f0*/  ISETP.NE.AND P0, PT, R2, 0x3, PT ;  /* 0x000000030200780c */ /* 0x008fda0003f05270 */
[----:B------:R-:W-:Y:S05]  /*0900*/  @P0 BRA `(.L_x_12) ;  /* 0x0000000000300947 */ /* 0x000fea0003800000 */
[----:B--2---:R-:W2:Y:S01]  /*0910*/  S2UR UR5, SR_CgaCtaId ;  /* 0x00000000000579c3 */ /* 0x004ea20000008800 */
[----:B------:R-:W-:Y:S01]  /*0920*/  UMOV UR7, 0x400 ;  /* 0x0000040000077882 */ /* 0x000fe20000000000 */
[----:B------:R-:W-:Y:S01]  /*0930*/  UMOV UR4, 0x20 ;  /* 0x0000002000047882 */ /* 0x000fe20000000000 */
[----:B------:R-:W-:Y:S01]  /*0940*/  ELECT P0, URZ, PT ;  /* 0x0000000000ff782f */ /* 0x000fe20003800000 */
[----:B------:R-:W-:-:S04]  /*0950*/  UIADD3 UR10, UPT, UPT, -UR4, 0x100000, URZ ;  /* 0x00100000040a7890 */ /* 0x000fc8000fffe1ff */
[----:B------:R-:W-:Y:S02]  /*0960*/  USHF.L.U32 UR11, UR10, 0xb, URZ ;  /* 0x0000000b0a0b7899 */ /* 0x000fe400080006ff */
[----:B------:R-:W-:Y:S02]  /*0970*/  USHF.L.U32 UR10, UR10, 0x1, URZ ;  /* 0x000000010a0a7899 */ /* 0x000fe400080006ff */
[----:B--2---:R-:W-:Y:S01]  /*0980*/  ULEA UR5, UR5, UR7, 0x18 ;  /* 0x0000000705057291 */ /* 0x004fe2000f8ec0ff */
[----:B------:R-:W2:Y:S11]  /*0990*/  FENCE.VIEW.ASYNC.S ;  /* 0x00000000000073c6 */ /* 0x000eb60000000000 */
[----:B--2---:R3:W2:Y:S01]  /*09a0*/  SYNCS.EXCH.64 URZ, [UR5+0xe0], UR10 ;  /* 0x0000e00a05ff75b2 */ /* 0x0046a20008000100 */
[----:B------:R3:W1:Y:S02]  /*09b0*/  SYNCS.EXCH.64 URZ, [UR5+0xe8], UR10 ;  /* 0x0000e80a05ff75b2 */ /* 0x0006640008000100 */
[----:B---3--:R-:W-:Y:S01]  /*09c0*/  NOP ;  /* 0x0000000000007918 */ /* 0x008fe20000000000 */
.L_x_12:
[----:B------:R-:W3:Y:S01]  /*09d0*/  SHFL.IDX PT, R2, R96, RZ, 0x1f ;  /* 0x00001fff60027589 */ /* 0x000ee200000e0000 */
[----:B------:R-:W-:Y:S01]  /*09e0*/  NOP ;  /* 0x0000000000007918 */ /* 0x000fe20000000000 */
[----:B---3--:R-:W-:-:S13]  /*09f0*/  ISETP.NE.AND P0, PT, R2, 0x4, PT ;  /* 0x000000040200780c */ /* 0x008fda0003f05270 */
[----:B------:R-:W-:Y:S05]  /*0a00*/  @P0 BRA `(.L_x_13) ;  /* 0x00000000004c0947 */ /* 0x000fea0003800000 */
[----:B--2---:R-:W2:Y:S01]  /*0a10*/  S2UR UR5, SR_CgaCtaId ;  /* 0x00000000000579c3 */ /* 0x004ea20000008800 */
[----:B------:R-:W-:Y:S01]  /*0a20*/  UMOV UR9, 0x100 ;  /* 0x0000010000097882 */ /* 0x000fe20000000000 */
[----:B------:R-:W-:Y:S01]  /*0a30*/  UMOV UR7, 0x400 ;  /* 0x0000040000077882 */ /* 0x000fe20000000000 */
[----:B------:R-:W-:Y:S01]  /*0a40*/  USEL UR9, UR9, 0xe0, UP2 ;  /* 0x000000e009097887 */ /* 0x000fe20009000000 */
[----:B------:R-:W-:Y:S01]  /*0a50*/  UMOV UR4, 0x1 ;  /* 0x0000000100047882 */ /* 0x000fe20000000000 */
[----:B------:R-:W-:Y:S01]  /*0a60*/  ELECT P0, URZ, PT ;  /* 0x0000000000ff782f */ /* 0x000fe20003800000 */
[----:B------:R-:W-:-:S04]  /*0a70*/  UIADD3 UR10, UPT, UPT, -UR4, 0x100000, URZ ;  /* 0x00100000040a7890 */ /* 0x000fc8000fffe1ff */
[----:B------:R-:W-:Y:S02]  /*0a80*/  USHF.L.U32 UR11, UR10, 0xb, URZ ;  /* 0x0000000b0a0b7899 */ /* 0x000fe400080006ff */
[----:B------:R-:W-:Y:S02]  /*0a90*/  USHF.L.U32 UR10, UR10, 0x1, URZ ;  /* 0x000000010a0a7899 */ /* 0x000fe400080006ff */
[----:B------:R-:W-:-:S04]  /*0aa0*/  UIADD3 UR12, UPT, UPT, -UR9, 0x100000, URZ ;  /* 0x00100000090c7890 */ /* 0x000fc8000fffe1ff */
[----:B------:R-:W-:Y:S02]  /*0ab0*/  USHF.L.U32 UR13, UR12, 0xb, URZ ;  /* 0x0000000b0c0d7899 */ /* 0x000fe400080006ff */
[----:B------:R-:W-:Y:S02]  /*0ac0*/  USHF.L.U32 UR12, UR12, 0x1, URZ ;  /* 0x000000010c0c7899 */ /* 0x000fe400080006ff */
[----:B--2---:R-:W-:Y:S01]  /*0ad0*/  ULEA UR5, UR5, UR7, 0x18 ;  /* 0x0000000705057291 */ /* 0x004fe2000f8ec0ff */
[----:B------:R-:W2:Y:S11]  /*0ae0*/  FENCE.VIEW.ASYNC.S ;  /* 0x00000000000073c6 */ /* 0x000eb60000000000 */
[----:B--2---:R3:W2:Y:S01]  /*0af0*/  SYNCS.EXCH.64 URZ, [UR5+0xf0], UR10 ;  /* 0x0000f00a05ff75b2 */ /* 0x0046a20008000100 */
[----:B------:R3:W1:Y:S01]  /*0b00*/  SYNCS.EXCH.64 URZ, [UR5+0x100], UR12 ;  /* 0x0001000c05ff75b2 */ /* 0x0006620008000100 */
[----:B------:R3:W1:Y:S01]  /*0b10*/  SYNCS.EXCH.64 URZ, [UR5+0xf8], UR10 ;  /* 0x0000f80a05ff75b2 */ /* 0x0006620008000100 */
[----:B------:R3:W1:Y:S02]  /*0b20*/  SYNCS.EXCH.64 URZ, [UR5+0x108], UR12 ;  /* 0x0001080c05ff75b2 */ /* 0x0006640008000100 */
[----:B---3--:R-:W-:Y:S01]  /*0b30*/  NOP ;  /* 0x0000000000007918 */ /* 0x008fe20000000000 */
.L_x_13:
[----:B------:R-:W3:Y:S01]  /*0b40*/  SHFL.IDX PT, R2, R96, RZ, 0x1f ;  /* 0x00001fff60027589 */ /* 0x000ee200000e0000 */
[----:B------:R-:W-:Y:S01]  /*0b50*/  NOP ;  /* 0x0000000000007918 */ /* 0x000fe20000000000 */
[----:B---3--:R-:W-:-:S13]  /*0b60*/  ISETP.NE.AND P0, PT, R2, 0x5, PT ;  /* 0x000000050200780c */ /* 0x008fda0003f05270 */
[----:B------:R-:W-:Y:S05]  /*0b70*/  @P0 BRA `(.L_x_14) ;  /* 0x0000000000580947 */ /* 0x000fea0003800000 */
[----:B--2---:R-:W2:Y:S01]  /*0b80*/  S2UR UR7, SR_CgaCtaId ;  /* 0x00000000000779c3 */ /* 0x004ea20000008800 */
        /* <DEDUP_REMOVED lines=12> */
[----:B--2---:R3:W2:Y:S01]  /*0c50*/  SYNCS.EXCH.64 URZ, [UR7+0x110], UR10 ;  /* 0x0001100a07ff75b2 */ /* 0x0046a20008000100 */
[----:B------:R3:W1:Y:S01]  /*0c60*/  SYNCS.EXCH.64 URZ, [UR7+0x130], UR4 ;  /* 0x0001300407ff75b2 */ /* 0x0006620008000100 */
[----:B------:R3:W1:Y:S01]  /*0c70*/  SYNCS.EXCH.64 URZ, [UR7+0x118], UR10 ;  /* 0x0001180a07ff75b2 */ /* 0x0006620008000100 */
[----:B------:R3:W1:Y:S01]  /*0c80*/  SYNCS.EXCH.64 URZ, [UR7+0x138], UR4 ;  /* 0x0001380407ff75b2 */ /* 0x0006620008000100 */
[----:B------:R3:W1:Y:S01]  /*0c90*/  SYNCS.EXCH.64 URZ, [UR7+0x120], UR10 ;  /* 0x0001200a07ff75b2 */ /* 0x0006620008000100 */
[----:B------:R3:W1:Y:S01]  /*0ca0*/  SYNCS.EXCH.64 URZ, [UR7+0x140], UR4 ;  /* 0x0001400407ff75b2 */ /* 0x0006620008000100 */
[----:B------:R3:W1:Y:S01]  /*0cb0*/  SYNCS.EXCH.64 URZ, [UR7+0x128], UR10 ;  /* 0x0001280a07ff75b2 */ /* 0x0006620008000100 */
[----:B------:R3:W1:Y:S02]  /*0cc0*/  SYNCS.EXCH.64 URZ, [UR7+0x148], UR4 ;  /* 0x0001480407ff75b2 */ /* 0x0006640008000100 */
[----:B---3--:R-:W-:Y:S01]  /*0cd0*/  NOP ;  /* 0x0000000000007918 */ /* 0x008fe20000000000 */
.L_x_14:
        /* <DEDUP_REMOVED lines=18> */
.L_x_15:
[----:B--2---:R-:W2:Y:S01]  /*0e00*/  S2UR UR5, SR_CTAID.X ;  /* 0x00000000000579c3 */ /* 0x004ea20000002500 */
[----:B------:R-:W-:-:S05]  /*0e10*/  CS2R.32 R90, SR_CgaSize ;  /* 0x00000000005a7805 */ /* 0x000fca0000008a00 */
[----:B------:R-:W-:-:S05]  /*0e20*/  IMAD R90, R90, -0xa0, RZ ;  /* 0xffffff605a5a7824 */ /* 0x000fca00078e02ff */
[----:B------:R-:W-:-:S14]  /*0e30*/  R2UR UR9, R90 ;  /* 0x000000005a0972ca */ /* 0x000fdc00000e0000 */
[----:B------:R-:W3:Y:S01]  /*0e40*/  LDCU UR9, c[0x0][UR9+0x2b0] ;  /* 0x00005600090977ac */ /* 0x000ee20008000800 */
[----:B------:R-:W-:Y:S01]  /*0e50*/  NOP ;  /* 0x0000000000007918 */ /* 0x000fe20000000000 */
[----:B------:R-:W-:-:S05]  /*0e60*/  CS2R.32 R90, SR_CgaSize ;  /* 0x00000000005a7805 */ /* 0x000fca0000008a00 */
[----:B------:R-:W-:-:S05]  /*0e70*/  IMAD R90, R90, -0xa0, RZ ;  /* 0xffffff605a5a7824 */ /* 0x000fca00078e02ff */
[----:B------:R-:W-:-:S14]  /*0e80*/  R2UR UR7, R90 ;  /* 0x000000005a0772ca */ /* 0x000fdc00000e0000 */
[----:B------:R-:W4:Y:S01]  /*0e90*/  LDCU UR7, c[0x0][UR7+0x2b4] ;  /* 0x00005680070777ac */ /* 0x000f220008000800 */
[----:B------:R-:W1:Y:S08]  /*0ea0*/  S2UR UR4, SR_CTAID.Y ;  /* 0x00000000000479c3 */ /* 0x000e700000002600 */
[----:B------:R-:W4:Y:S01]  /*0eb0*/  LDC R9, c[0x0][0xb24] ;  /* 0x0002c900ff097b82 */ /* 0x000f220000000800 */
[----:B--2---:R-:W-:-:S02]  /*0ec0*/  I2FP.F32.U32 R5, UR5 ;  /* 0x0000000500057c45 */ /* 0x004fc40008201000 */
[----:B------:R-:W-:-:S05]  /*0ed0*/  CS2R.32 R3, SR_CgaSize ;  /* 0x0000000000037805 */ /* 0x000fca0000008a00 */
[----:B------:R-:W-:-:S06]  /*0ee0*/  IMAD R3, R3, -0xa0, RZ ;  /* 0xffffff6003037824 */ /* 0x000fcc00078e02ff */
[----:B------:R-:W2:Y:S01]  /*0ef0*/  LDC R3, c[0x0][R3+0x2a0] ;  /* 0x0000a80003037b82 */ /* 0x000ea20000000800 */
[----:B------:R-:W-:Y:S01]  /*0f00*/  MOV R21, UR5 ;  /* 0x0000000500157c02 */ /* 0x000fe20008000f00 */
[----:B---3--:R-:W-:Y:S01]  /*0f10*/  FMUL R5, R5, UR9 ;  /* 0x0000000905057c20 */ /* 0x008fe20008400000 */
[----:B-1----:R-:W-:Y:S02]  /*0f20*/  I2FP.F32.U32 R4, UR4 ;  /* 0x0000000400047c45 */ /* 0x002fe40008201000 */
[----:B------:R-:W-:-:S05]  /*0f30*/  CS2R.32 R2, SR_CgaSize ;  /* 0x0000000000027805 */ /* 0x000fca0000008a00 */
[----:B------:R-:W-:-:S06]  /*0f40*/  IMAD R2, R2, -0xa0, RZ ;  /* 0xffffff6002027824 */ /* 0x000fcc00078e02ff */
[----:B------:R-:W1:Y:S01]  /*0f50*/  LDC R2, c[0x0][R2+0x2a4] ;  /* 0x0000a90002027b82 */ /* 0x000e620000000800 */
[----:B------:R-:W3:Y:S01]  /*0f60*/  F2I.U32.TRUNC.NTZ R90, R5 ;  /* 0x00000005005a7305 */ /* 0x000ee2000020f000 */
[----:B------:R-:W-:Y:S01]  /*0f70*/  MOV R20, UR4 ;  /* 0x0000000400147c02 */ /* 0x000fe20008000f00 */
[----:B----4-:R-:W-:-:S05]  /*0f80*/  FMUL R4, R4, UR7 ;  /* 0x0000000704047c20 */ /* 0x010fca0008400000 */
[----:B------:R-:W-:Y:S01]  /*0f90*/  BAR.SYNC.DEFER_BLOCKING 0x0 ;  /* 0x0000000000007b1d */ /* 0x000fe20000010000 */
[----:B------:R-:W-:-:S05]  /*0fa0*/  ISETP.GE.AND P0, PT, R9, 0x1, PT ;  /* 0x000000010900780c */ /* 0x000fca0003f06270 */
[----:B------:R-:W4:Y:S02]  /*0fb0*/  F2I.U32.TRUNC.NTZ R83, R4 ;  /* 0x0000000400537305 */ /* 0x000f24000020f000 */
[----:B------:R-:W1:Y:S01]  /*0fc0*/  S2UR UR36, SR_CTAID.Z ;  /* 0x00000000002479c3 */ /* 0x000e620000002700 */
[----:B---3--:R-:W-:-:S05]  /*0fd0*/  IADD3 R90, PT, PT, -R90, RZ, RZ ;  /* 0x000000ff5a5a7210 */ /* 0x008fca0007ffe1ff */
[----:B--2---:R-:W-:Y:S01]  /*0fe0*/  IMAD R90, R3, R90, UR5 ;  /* 0x00000005035a7e24 */ /* 0x004fe2000f8e025a */
[----:B----4-:R-:W-:-:S05]  /*0ff0*/  IADD3 R83, PT, PT, -R83, RZ, RZ ;  /* 0x000000ff53537210 */ /* 0x010fca0007ffe1ff */
[----:B-1----:R-:W-:Y:S01]  /*1000*/  IMAD R83, R2, R83, UR4 ;  /* 0x0000000402537e24 */ /* 0x002fe2000f8e0253 */
[----:B------:R-:W-:Y:S06]  /*1010*/  @!P0 BRA `(.L_x_16) ;  /* 0x0000000000b88947 */ /* 0x000fec0003800000 */
[----:B------:R-:W1:Y:S01]  /*1020*/  LDC.64 R4, c[0x0][0xb18] ;  /* 0x0002c600ff047b82 */ /* 0x000e620000000a00 */
[----:B------:R-:W-:-:S07]  /*1030*/  ISETP.NE.AND P0, PT, R9, 0x1, PT ;  /* 0x000000010900780c */ /* 0x000fce0003f05270 */
[----:B------:R-:W2:Y:S08]  /*1040*/  LDC R10, c[0x0][0xb0c] ;  /* 0x0002c300ff0a7b82 */ /* 0x000eb00000000800 */
[----:B------:R-:W3:Y:S08]  /*1050*/  LDC R11, c[0x0][0x370] ;  /* 0x0000dc00ff0b7b82 */ /* 0x000ef00000000800 */
[----:B------:R-:W4:Y:S01]  /*1060*/  LDC R12, c[0x0][0x374] ;  /* 0x0000dd00ff0c7b82 */ /* 0x000f220000000800 */
[----:B-1----:R-:W-:-:S07]  /*1070*/  ISETP.NE.AND P1, PT, R4, 0x1, PT ;  /* 0x000000010400780c */ /* 0x002fce0003f25270 */
[----:B------:R-:W3:Y:S01]  /*1080*/  LDC.64 R6, c[0x0][0xb10] ;  /* 0x0002c400ff067b82 */ /* 0x000ee20000000a00 */
[----:B--2---:R-:W-:-:S07]  /*1090*/  ISETP.NE.AND P2, PT, R10, 0x1, PT ;  /* 0x000000010a00780c */ /* 0x004fce0003f45270 */
[----:B------:R-:W1:Y:S08]  /*10a0*/  LDC R8, c[0x0][0xb20] ;  /* 0x0002c800ff087b82 */ /* 0x000e700000000800 */
[----:B------:R-:W2:Y:S01]  /*10b0*/  LDC.64 R2, c[0x0][0xb28] ;  /* 0x0002ca00ff027b82 */ /* 0x000ea20000000a00 */
[----:B----4-:R-:W-:-:S04]  /*10c0*/  IMAD.HI.U32 R13, R12, R5, RZ ;  /* 0x000000050c0d7227 */ /* 0x010fc800078e00ff */
[----:B------:R-:W-:-:S04]  /*10d0*/  IMAD.HI.U32 R5, R20, R5, RZ ;  /* 0x0000000514057227 */ /* 0x000fc800078e00ff */
[----:B---3--:R-:W-:-:S04]  /*10e0*/  IMAD.HI.U32 R14, R11, R6, RZ ;  /* 0x000000060b0e7227 */ /* 0x008fc800078e00ff */
[C---:B------:R-:W-:Y:S01]  /*10f0*/  IMAD.HI.U32 R16, R21.reuse, R6, RZ ;  /* 0x0000000615107227 */ /* 0x040fe200078e00ff */
[-C--:B------:R-:W-:Y:S02]  /*1100*/  @P2 SHF.R.U32.HI R11, RZ, R7.reuse, R14 ;  /* 0x00000007ff0b2219 */ /* 0x080fe4000001160e */
[-C--:B-1----:R-:W-:Y:S02]  /*1110*/  @P1 SHF.R.U32.HI R12, RZ, R8.reuse, R13 ;  /* 0x00000008ff0c1219 */ /* 0x082fe4000001160d */
[----:B------:R-:W-:Y:S02]  /*1120*/  SHF.R.U32.HI R5, RZ, R8, R5 ;  /* 0x00000008ff057219 */ /* 0x000fe40000011605 */
[----:B------:R-:W-:Y:S02]  /*1130*/  SHF.R.U32.HI R16, RZ, R7, R16 ;  /* 0x00000007ff107219 */ /* 0x000fe40000011610 */
[----:B------:R-:W-:Y:S01]  /*1140*/  SEL R5, R20, R5, !P1 ;  /* 0x0000000514057207 */ /* 0x000fe20004800000 */
[----:B--2---:R-:W-:Y:S01]  /*1150*/  IMAD.HI.U32 R14, R12, R2, RZ ;  /* 0x000000020c0e7227 */ /* 0x004fe200078e00ff */
[----:B------:R-:W-:-:S02]  /*1160*/  SEL R7, R21, R16, !P2 ;  /* 0x0000001015077207 */ /* 0x000fc40005000000 */
[----:B------:R-:W-:Y:S01]  /*1170*/  IADD3 R13, PT, PT, -R5, RZ, RZ ;  /* 0x000000ff050d7210 */ /* 0x000fe20007ffe1ff */
[----:B------:R-:W-:Y:S01]  /*1180*/  IMAD.HI.U32 R6, R11, R2, RZ ;  /* 0x000000020b067227 */ /* 0x000fe200078e00ff */
[----:B------:R-:W-:-:S03]  /*1190*/  @P0 SHF.R.U32.HI R12, RZ, R3, R14 ;  /* 0x00000003ff0c0219 */ /* 0x000fc6000001160e */
[----:B------:R-:W-:Y:S01]  /*11a0*/  IMAD R13, R4, R13, R20 ;  /* 0x0000000d040d7224 */ /* 0x000fe200078e0214 */
[----:B------:R-:W-:Y:S01]  /*11b0*/  @P0 SHF.R.U32.HI R11, RZ, R3, R6 ;  /* 0x00000003ff0b0219 */ /* 0x000fe20000011606 */
[----:B------:R-:W-:-:S04]  /*11c0*/  IMAD R12, R12, R9, RZ ;  /* 0x000000090c0c7224 */ /* 0x000fc800078e02ff */
[----:B------:R-:W-:Y:S01]  /*11d0*/  IMAD R6, R11, R9, RZ ;  /* 0x000000090b067224 */ /* 0x000fe200078e02ff */
[----:B------:R-:W-:-:S04]  /*11e0*/  ISETP.GE.AND P1, PT, R5, R12, PT ;  /* 0x0000000c0500720c */ /* 0x000fc80003f26270 */
[----:B------:R-:W-:Y:S01]  /*11f0*/  ISETP.GE.OR P1, PT, R7, R6, P1 ;  /* 0x000000060700720c */ /* 0x000fe20000f26670 */
[----:B------:R-:W-:-:S05]  /*1200*/  IMAD.HI.U32 R6, R5, R2, RZ ;  /* 0x0000000205067227 */ /* 0x000fca00078e00ff */
[----:B------:R-:W-:-:S04]  /*1210*/  SHF.R.U32.HI R6, RZ, R3, R6 ;  /* 0x00000003ff067219 */ /* 0x000fc80000011606 */
[----:B------:R-:W-:-:S03]  /*1220*/  SEL R6, R5, R6, !P0 ;  /* 0x0000000605067207 */ /* 0x000fc60004000000 */
[----:B------:R-:W-:Y:S01]  /*1230*/  @!P1 IMAD.HI.U32 R8, R7, R2, RZ ;  /* 0x0000000207089227 */ /* 0x000fe200078e00ff */
[----:B------:R-:W-:-:S04]  /*1240*/  IADD3 R2, PT, PT, -R6, RZ, RZ ;  /* 0x000000ff06027210 */ /* 0x000fc80007ffe1ff */
[----:B------:R-:W-:Y:S01]  /*1250*/  @!P1 SHF.R.U32.HI R8, RZ, R3, R8 ;  /* 0x00000003ff089219 */ /* 0x000fe20000011608 */
[----:B------:R-:W-:-:S03]  /*1260*/  IMAD R2, R9, R2, R5 ;  /* 0x0000000209027224 */ /* 0x000fc600078e0205 */
[----:B------:R-:W-:-:S05]  /*1270*/  @!P1 SEL R3, R7, R8, !P0 ;  /* 0x0000000807039207 */ /* 0x000fca0004000000 */
[--C-:B------:R-:W-:Y:S02]  /*1280*/  @!P1 IMAD.IADD R6, R6, 0x1, -R3.reuse ;  /* 0x0000000106069824 */ /* 0x100fe400078e0a03 */
[----:B------:R-:W-:Y:S01]  /*1290*/  @!P1 IMAD R3, R2, R11, R3 ;  /* 0x0000000b02039224 */ /* 0x000fe200078e0203 */
[----:B------:R-:W-:Y:S01]  /*12a0*/  IADD3 R2, PT, PT, -R7, RZ, RZ ;  /* 0x000000ff07027210 */ /* 0x000fe20007ffe1ff */
[----:B------:R-:W-:Y:S02]  /*12b0*/  @!P1 IMAD R5, R6, R9, R7 ;  /* 0x0000000906059224 */ /* 0x000fe400078e0207 */
[----:B------:R-:W-:Y:S02]  /*12c0*/  @!P1 IMAD.MOV.U32 R7, RZ, RZ, R3 ;  /* 0x000000ffff079224 */ /* 0x000fe400078e0003 */
[----:B------:R-:W-:Y:S02]  /*12d0*/  IMAD R2, R10, R2, R21 ;  /* 0x000000020a027224 */ /* 0x000fe400078e0215 */
[----:B------:R-:W-:-:S02]  /*12e0*/  IMAD R20, R5, R4, R13 ;  /* 0x0000000405147224 */ /* 0x000fc400078e020d */
[----:B------:R-:W-:Y:S02]  /*12f0*/  IMAD R21, R7, R10, R2 ;  /* 0x0000000a07157224 */ /* 0x000fe400078e0202 */
.L_x_16:
[----:B------:R-:W1:Y:S01]  /*1300*/  LDCU UR4, c[0x0][0xb30] ;  /* 0x00016600ff0477ac */ /* 0x000e620008000800 */
[----:B------:R-:W2:Y:S08]  /*1310*/  S2UR UR37, SR_CgaCtaId ;  /* 0x00000000002579c3 */ /* 0x000eb00000008800 */
[----:B------:R-:W3:Y:S01]  /*1320*/  LDC R40, c[0x0][0xb24] ;  /* 0x0002c900ff287b82 */ /* 0x000ee20000000800 */
[----:B-1----:R-:W-:-:S09]  /*1330*/  UISETP.NE.AND UP1, UPT, UR4, 0x1, UPT ;  /* 0x000000010400788c */ /* 0x002fd2000bf25270 */
[----:B--2---:R-:W-:Y:S05]  /*1340*/  BRA.U UP1, `(.L_x_17) ;  /* 0x0000000101407547 */ /* 0x004fea000b800000 */
[----:B------:R-:W1:Y:S08]  /*1350*/  LDC.64 R4, c[0x0][0xb10] ;  /* 0x0002c400ff047b82 */ /* 0x000e700000000a00 */
[----:B------:R-:W2:Y:S08]  /*1360*/  LDC.64 R2, c[0x0][0xb18] ;  /* 0x0002c600ff027b82 */ /* 0x000eb00000000a00 */
[----:B------:R-:W4:Y:S08]  /*1370*/  LDC R6, c[0x0][0xb20] ;  /* 0x0002c800ff067b82 */ /* 0x000f300000000800 */
[----:B------:R-:W3:Y:S01]  /*1380*/  LDC R8, c[0x0][0xb0c] ;  /* 0x0002c300ff087b82 */ /* 0x000ee20000000800 */
[----:B-1----:R-:W-:-:S05]  /*1390*/  IMAD.HI.U32 R4, R21, R4, RZ ;  /* 0x0000000415047227 */ /* 0x002fca00078e00ff */
[----:B------:R-:W-:Y:S01]  /*13a0*/  SHF.R.U32.HI R4, RZ, R5, R4 ;  /* 0x00000005ff047219 */ /* 0x000fe20000011604 */
[----:B--2---:R-:W-:Y:S01]  /*13b0*/  IMAD.HI.U32 R3, R20, R3, RZ ;  /* 0x0000000314037227 */ /* 0x004fe200078e00ff */
[----:B------:R-:W-:-:S04]  /*13c0*/  ISETP.NE.AND P0, PT, R2, 0x1, PT ;  /* 0x000000010200780c */ /* 0x000fc80003f05270 */
[----:B----4-:R-:W-:-:S04]  /*13d0*/  SHF.R.U32.HI R3, RZ, R6, R3 ;  /* 0x00000006ff037219 */ /* 0x010fc80000011603 */
[----:B------:R-:W-:Y:S02]  /*13e0*/  SEL R3, R20, R3, !P0 ;  /* 0x0000000314037207 */ /* 0x000fe40004000000 */
[----:B---3--:R-:W-:-:S04]  /*13f0*/  ISETP.NE.AND P1, PT, R8, 0x1, PT ;  /* 0x000000010800780c */ /* 0x008fc80003f25270 */
[----:B------:R-:W-:-:S05]  /*1400*/  SEL R4, R21, R4, !P1 ;  /* 0x0000000415047207 */ /* 0x000fca0004800000 */
[----:B------:R-:W-:Y:S02]  /*1410*/  IMAD.IADD R5, R3, 0x1, -R4 ;  /* 0x0000000103057824 */ /* 0x000fe400078e0a04 */
[----:B------:R-:W-:Y:S02]  /*1420*/  IMAD.IADD R3, R4, 0x1, -R3 ;  /* 0x0000000104037824 */ /* 0x000fe400078e0a03 */
[----:B------:R-:W-:Y:S02]  /*1430*/  IMAD R21, R5, R8, R21 ;  /* 0x0000000805157224 */ /* 0x000fe400078e0215 */
[----:B------:R-:W-:-:S07]  /*1440*/  IMAD R20, R3, R2, R20 ;  /* 0x0000000203147224 */ /* 0x000fce00078e0214 */
.L_x_17:
[----:B------:R-:W-:Y:S01]  /*1450*/  BAR.SYNC.DEFER_BLOCKING 0x0 ;  /* 0x0000000000007b1d */ /* 0x000fe20000010000 */
[----:B------:R-:W-:Y:S01]  /*1460*/  UISETP.NE.AND UP1, UPT, UR8, 0x2, UPT ;  /* 0x000000020800788c */ /* 0x000fe2000bf25270 */
[----:B------:R-:W-:Y:S02]  /*1470*/  ISETP.NE.OR P5, PT, R0, 0x2, !P5 ;  /* 0x000000020000780c */ /* 0x000fe40006fa5670 */
[----:B------:R-:W-:-:S06]  /*1480*/  LOP3.LUT R2, R103, 0x1f, RZ, 0xc0, !PT ;  /* 0x0000001f67027812 */ /* 0x000fcc00078ec0ff */
[----:B------:R-:W-:Y:S05]  /*1490*/  BRA.U UP1, `(.L_x_18) ;  /* 0x0000001501647547 */ /* 0x000fea000b800000 */
[----:B------:R-:W1:Y:S01]  /*14a0*/  LDCU UR13, c[0x0][0x38c] ;  /* 0x00007180ff0d77ac */ /* 0x000e620008000800 */
[----:B------:R-:W2:Y:S01]  /*14b0*/  LDC R9, c[0x0][0x370] ;  /* 0x0000dc00ff097b82 */ /* 0x000ea20000000800 */
[----:B------:R-:W-:Y:S01]  /*14c0*/  PLOP3.LUT P1, PT, PT, PT, UP2, 0x80, 0x8 ;  /* 0x000000000008781c */ /* 0x000fe20003f2f028 */
[----:B------:R-:W-:Y:S01]  /*14d0*/  IMAD.MOV.U32 R15, RZ, RZ, 0x1 ;  /* 0x00000001ff0f7424 */ /* 0x000fe200078e00ff */
[----:B------:R-:W-:Y:S01]  /*14e0*/  ISETP.EQ.OR P4, PT, R2, RZ, P5 ;  /* 0x000000ff0200720c */ /* 0x000fe20002f82670 */
[----:B------:R-:W-:Y:S01]  /*14f0*/  IMAD.MOV.U32 R14, RZ, RZ, RZ ;  /* 0x000000ffff0e7224 */ /* 0x000fe200078e00ff */
[----:B------:R-:W-:Y:S02]  /*1500*/  PLOP3.LUT P1, PT, P1, PT, PT, 0x8, 0x80 ;  /* 0x000000000080781c */ /* 0x000fe40000f2e170 */
[----:B------:R-:W-:Y:S01]  /*1510*/  CS2R R12, SRZ ;  /* 0x00000000000c7805 */ /* 0x000fe2000001ff00 */
[----:B------:R-:W-:Y:S01]  /*1520*/  IMAD.MOV.U32 R10, RZ, RZ, 0x1 ;  /* 0x00000001ff0a7424 */ /* 0x000fe200078e00ff */
[----:B------:R-:W4:Y:S01]  /*1530*/  LDC R0, c[0x0][0x374] ;  /* 0x0000dd00ff007b82 */ /* 0x000f220000000800 */
[----:B------:R-:W2:Y:S01]  /*1540*/  LDCU.64 UR22, c[0x0][0x348] ;  /* 0x00006900ff1677ac */ /* 0x000ea20008000a00 */
[----:B------:R-:W-:Y:S01]  /*1550*/  UMOV UR6, URZ ;  /* 0x000000ff00067c82 */ /* 0x000fe20008000000 */
[----:B-1----:R-:W-:-:S04]  /*1560*/  UIADD3 UR5, UPT, UPT, UR13, 0x3f, URZ ;  /* 0x0000003f0d057890 */ /* 0x002fc8000fffe0ff */
[----:B------:R-:W-:-:S04]  /*1570*/  USHF.R.S32.HI UR4, URZ, 0x1f, UR5 ;  /* 0x0000001fff047899 */ /* 0x000fc80008011405 */
[----:B------:R-:W-:-:S04]  /*1580*/  ULEA.HI UR4, UR4, UR5, URZ, 0x6 ;  /* 0x0000000504047291 */ /* 0x000fc8000f8f30ff */
[----:B------:R-:W-:Y:S02]  /*1590*/  USHF.R.S32.HI UR15, URZ, 0x6, UR4 ;  /* 0x00000006ff0f7899 */ /* 0x000fe40008011404 */
[----:B------:R-:W-:Y:S02]  /*15a0*/  UIADD3 UR4, UPT, UPT, UR13, -0x1, URZ ;  /* 0xffffffff0d047890 */ /* 0x000fe4000fffe0ff */
[----:B------:R-:W-:Y:S02]  /*15b0*/  UISETP.LT.U32.AND UP0, UPT, UR15, 0xa, UPT ;  /* 0x0000000a0f00788c */ /* 0x000fe4000bf01070 */
[----:B------:R-:W-:Y:S02]  /*15c0*/  UISETP.GE.U32.AND UP1, UPT, UR4, -0x7f, UPT ;  /* 0xffffff810400788c */ /* 0x000fe4000bf26070 */
[----:B------:R-:W-:Y:S02]  /*15d0*/  USEL UR14, UR15, 0xa, UP0 ;  /* 0x0000000a0f0e7887 */ /* 0x000fe40008000000 */
[----:B------:R-:W-:-:S02]  /*15e0*/  UIADD3 UR13, UPT, UPT, UR13, 0x7e, URZ ;  /* 0x0000007e0d0d7890 */ /* 0x000fc4000fffe0ff */
[----:B------:R-:W-:Y:S02]  /*15f0*/  UIADD3 UR5, UPT, UPT, UR14, -0x1, URZ ;  /* 0xffffffff0e057890 */ /* 0x000fe4000fffe0ff */
[----:B------:R-:W-:-:S03]  /*1600*/  UIADD3 UR7, UPT, UPT, UR15, -UR14, URZ ;  /* 0x8000000e0f077290 */ /* 0x000fc6000fffe0ff */
[----:B------:R-:W-:-:S04]  /*1610*/  @UP1 UIADD3 UR5, UPT, UPT, UR14, URZ, URZ ;  /* 0x000000ff0e051290 */ /* 0x000fc8000fffe0ff */
[----:B--2---:R-:W-:-:S12]  /*1620*/  UIADD3 UR5, UPT, UPT, UR5, 0x1, URZ ;  /* 0x0000000105057890 */ /* 0x004fd8000fffe0ff */
.L_x_36:
[----:B------:R-:W-:Y:S01]  /*1630*/  UISETP.NE.AND UP0, UPT, UR37, URZ, UPT ;  /* 0x000000ff2500728c */ /* 0x000fe2000bf05270 */
[----:B------:R-:W1:Y:S08]  /*1640*/  S2UR UR37, SR_CgaCtaId ;  /* 0x00000000002579c3 */ /* 0x000e700000008800 */
[----:B------:R-:W-:Y:S05]  /*1650*/  BRA.U UP0, `(.L_x_19) ;  /* 0x0000000100347547 */ /* 0x000fea000b800000 */
[----:B------:R-:W2:Y:S01]  /*1660*/  S2R R2, SR_CgaCtaId ;  /* 0x0000000000027919 */ /* 0x000ea20000008800 */
[----:B------:R-:W-:-:S04]  /*1670*/  MOV R3, 0x400 ;  /* 0x0000040000037802 */ /* 0x000fc80000000f00 */
[----:B--2---:R-:W-:Y:S02]  /*1680*/  LEA R3, R2, R3, 0x18 ;  /* 0x0000000302037211 */ /* 0x004fe400078ec0ff */
[----:B------:R-:W-:-:S03]  /*1690*/  SHF.L.U32 R2, R10, 0x1f, RZ ;  /* 0x0000001f0a027819 */ /* 0x000fc600000006ff */
[----:B------:R-:W-:-:S04]  /*16a0*/  IMAD R3, R12, 0x8, R3 ;  /* 0x000000080c037824 */ /* 0x000fc800078e0203 */
[----:B------:R-:W2:Y:S02]  /*16b0*/  SYNCS.PHASECHK.TRANS64.TRYWAIT P0, [R3+URZ+0x160], R2 ;  /* 0x00016002030075a7 */ /* 0x000ea400080011ff */
[----:B--2---:R-:W-:Y:S05]  /*16c0*/  @!P0 BRA `(.L_x_20) ;  /* 0x0000007c00748947 */ /* 0x004fea0003800000 */
.L_x_132:
[----:B------:R-:W-:Y:S01]  /*16d0*/  VIADD R12, R12, 0x1 ;  /* 0x000000010c0c7836 */ /* 0x000fe20000000000 */
[----:B------:R2:W-:Y:S04]  /*16e0*/  SYNCS.ARRIVE.TRANS64.A1T0 RZ, [R3+URZ+0x150], RZ ;  /* 0x000150ff03ff79a7 */ /* 0x0005e800081000ff */
[----:B------:R-:W-:-:S04]  /*16f0*/  ISETP.NE.AND P0, PT, R12, 0x2, PT ;  /* 0x000000020c00780c */ /* 0x000fc80003f05270 */
[----:B------:R-:W-:Y:S02]  /*1700*/  SEL R12, R12, RZ, P0 ;  /* 0x000000ff0c0c7207 */ /* 0x000fe40000000000 */
[----:B--2---:R-:W-:-:S04]  /*1710*/  SEL R3, RZ, 0x1, P0 ;  /* 0x00000001ff037807 */ /* 0x004fc80000000000 */
[----:B------:R-:W-:-:S07]  /*1720*/  LOP3.LUT R10, R10, R3, RZ, 0x3c, !PT ;  /* 0x000000030a0a7212 */ /* 0x000fce00078e3cff */
.L_x_19:
[----:B------:R-:W-:Y:S01]  /*1730*/  UMOV UR4, 0x400 ;  /* 0x0000040000047882 */ /* 0x000fe20000000000 */
[----:B------:R-:W-:Y:S01]  /*1740*/  SHF.L.U32 R2, R15, 0x1f, RZ ;  /* 0x0000001f0f027819 */ /* 0x000fe200000006ff */
[----:B-1----:R-:W-:Y:S01]  /*1750*/  ULEA UR4, UR37, UR4, 0x18 ;  /* 0x0000000425047291 */ /* 0x002fe2000f8ec0ff */
[----:B------:R-:W-:Y:S01]  /*1760*/  R2UR UR35, R21 ;  /* 0x00000000152372ca */ /* 0x000fe200000e0000 */
[----:B------:R-:W-:Y:S01]  /*1770*/  UISETP.GE.U32.AND UP0, UPT, UR13, 0x7f, UPT ;  /* 0x0000007f0d00788c */ /* 0x000fe2000bf06070 */
[----:B------:R-:W-:Y:S01]  /*1780*/  R2UR UR18, R20 ;  /* 0x00000000141272ca */ /* 0x000fe200000e0000 */
[----:B------:R-:W-:Y:S01]  /*1790*/  ULEA UR8, UR6, UR4, 0x3 ;  /* 0x0000000406087291 */ /* 0x000fe2000f8e18ff */
[----:B------:R-:W-:-:S08]  /*17a0*/  UMOV UR21, URZ ;  /* 0x000000ff00157c82 */ /* 0x000fd00008000000 */
[----:B------:R1:W2:Y:S01]  /*17b0*/  SYNCS.PHASECHK.TRANS64.TRYWAIT P0, [UR8+0x50], R2 ;  /* 0x00005002ff0075a7 */ /* 0x0002a20008001108 */
[----:B------:R-:W-:Y:S02]  /*17c0*/  USHF.L.U32 UR35, UR35, 0x6, URZ ;  /* 0x0000000623237899 */ /* 0x000fe400080006ff */
[----:B------:R-:W-:Y:S01]  /*17d0*/  USHF.L.U32 UR18, UR18, 0x8, URZ ;  /* 0x0000000812127899 */ /* 0x000fe200080006ff */
[----:B------:R-:W-:Y:S11]  /*17e0*/  BRA.U !UP0, `(.L_x_21) ;  /* 0x0000000108c07547 */ /* 0x000ff6000b800000 */
[----:B------:R-:W-:Y:S01]  /*17f0*/  UIADD3 UR10, UPT, UPT, UR18, 0x80, URZ ;  /* 0x00000080120a7890 */ /* 0x000fe2000fffe0ff */
[----:B------:R-:W-:Y:S01]  /*1800*/  UMOV UR24, URZ ;  /* 0x000000ff00187c82 */ /* 0x000fe20008000000 */
[----:B------:R-:W-:-:S10]  /*1810*/  UMOV UR25, UR6 ;  /* 0x0000000600197c82 */ /* 0x000fd40008000000 */
.L_x_26:
[----:B-1----:R-:W-:Y:S01]  /*1820*/  ULEA UR33, UR25, UR4, 0x3 ;  /* 0x0000000419217291 */ /* 0x002fe2000f8e18ff */
[----:B--2---:R-:W-:Y:S01]  /*1830*/  @!P5 MOV R3, 0x5000 ;  /* 0x000050000003d802 */ /* 0x004fe20000000f00 */
[----:B--2---:R-:W-:Y:S10]  /*1840*/  @P0 BRA `(.L_x_22) ;  /* 0x00000000000c0947 */ /* 0x004ff40003800000 */
[----:B------:R-:W-:-:S04]  /*1850*/  SHF.L.U32 R5, R15, 0x1f, RZ ;  /* 0x0000001f0f057819 */ /* 0x000fc800000006ff */
[----:B------:R-:W2:Y:S02]  /*1860*/  SYNCS.PHASECHK.TRANS64.TRYWAIT P0, [UR33+0x50], R5 ;  /* 0x00005005ff0075a7 */ /* 0x000ea40008001121 */
[----:B--2---:R-:W-:Y:S05]  /*1870*/  @!P0 BRA `(.L_x_23) ;  /* 0x0000007c001c8947 */ /* 0x004fea0003800000 */
.L_x_22:
[----:B------:R2:W-:Y:S01]  /*1880*/  @!P5 SYNCS.ARRIVE.TRANS64 RZ, [UR33], R3 ;  /* 0x00000003ffffd9a7 */ /* 0x0005e20008000021 */
[----:B------:R-:W-:Y:S04]  /*1890*/  BSSY.RECONVERGENT B0, `(.L_x_24) ;  /* 0x0000003000007945 */ /* 0x000fe80003800200 */
[----:B------:R-:W-:Y:S05]  /*18a0*/  @P4 BRA `(.L_x_25) ;  /* 0x0000000000044947 */ /* 0x000fea0003800000 */
[----:B------:R-:W-:Y:S05]  /*18b0*/  BPT.TRAP 0x1 ;  /* 0x000000040000795c */ /* 0x000fea0000300000 */
.L_x_25:
[----:B------:R-:W-:Y:S05]  /*18c0*/  BSYNC.RECONVERGENT B0 ;  /* 0x0000000000007941 */ /* 0x000fea0003800200 */
.L_x_24:
[----:B------:R-:W-:Y:S02]  /*18d0*/  UIADD3 UR6, UPT, UPT, UR25, 0x1, URZ ;  /* 0x0000000119067890 */ /* 0x000fe4000fffe0ff */
[----:B------:R-:W-:Y:S02]  /*18e0*/  ULEA UR32, UR25, UR4, 0xc ;  /* 0x0000000419207291 */ /* 0x000fe4000f8e60ff */
[----:B------:R-:W-:Y:S02]  /*18f0*/  UISETP.NE.AND UP0, UPT, UR6, 0xa, UPT ;  /* 0x0000000a0600788c */ /* 0x000fe4000bf05270 */
[----:B------:R-:W-:Y:S02]  /*1900*/  UIADD3 UR30, UP1, UPT, UR22, 0x80, URZ ;  /* 0x00000080161e7890 */ /* 0x000fe4000ff3e0ff */
[----:B------:R-:W-:Y:S02]  /*1910*/  USEL UR9, URZ, 0x1, UP0 ;  /* 0x00000001ff097887 */ /* 0x000fe40008000000 */
[----:B------:R-:W-:-:S02]  /*1920*/  USEL UR6, UR6, URZ, UP0 ;  /* 0x000000ff06067287 */ /* 0x000fc40008000000 */
[----:B------:R-:W-:Y:S02]  /*1930*/  UIADD3 UR28, UP0, UPT, UR22, 0x180, URZ ;  /* 0x00000180161c7890 */ /* 0x000fe4000ff1e0ff */
[----:B------:R-:W-:Y:S01]  /*1940*/  ULEA UR8, UR6, UR4, 0x3 ;  /* 0x0000000406087291 */ /* 0x000fe2000f8e18ff */
[----:B------:R-:W-:Y:S01]  /*1950*/  LOP3.LUT R15, R15, UR9, RZ, 0x3c, !PT ;  /* 0x000000090f0f7c12 */ /* 0x000fe2000f8e3cff */
[----:B------:R-:W-:Y:S02]  /*1960*/  USHF.L.U32 UR34, UR24, 0x6, URZ ;  /* 0x0000000618227899 */ /* 0x000fe400080006ff */
[----:B------:R-:W-:Y:S01]  /*1970*/  UIADD3.X UR31, UPT, UPT, URZ, UR23, URZ, UP1, !UPT ;  /* 0x00000017ff1f7290 */ /* 0x000fe20008ffe4ff */
[----:B-1----:R-:W-:Y:S01]  /*1980*/  SHF.L.U32 R2, R15, 0x1f, RZ ;  /* 0x0000001f0f027819 */ /* 0x002fe200000006ff */
[----:B------:R-:W-:Y:S02]  /*1990*/  UIADD3 UR32, UPT, UPT, UR32, 0x6400, URZ ;  /* 0x0000640020207890 */ /* 0x000fe4000fffe0ff */
[----:B------:R-:W-:Y:S01]  /*19a0*/  UIADD3.X UR29, UPT, UPT, URZ, UR23, URZ, UP0, !UPT ;  /* 0x00000017ff1d7290 */ /* 0x000fe200087fe4ff */
[----:B------:R1:W1:Y:S01]  /*19b0*/  SYNCS.PHASECHK.TRANS64.TRYWAIT P0, [UR8+0x50], R2 ;  /* 0x00005002ff0075a7 */ /* 0x0002620008001108 */
[----:B------:R-:W-:Y:S01]  /*19c0*/  ULEA UR8, UR25, UR4, 0xe ;  /* 0x0000000419087291 */ /* 0x000fe2000f8e70ff */
[----:B------:R-:W-:Y:S01]  /*19d0*/  UMOV UR26, 0x0 ;  /* 0x00000000001a7882 */ /* 0x000fe20000000000 */
[----:B------:R-:W-:-:S02]  /*19e0*/  UMOV UR27, 0x10000000 ;  /* 0x10000000001b7882 */ /* 0x000fc40000000000 */
[----:B------:R-:W-:Y:S01]  /*19f0*/  UIADD3 UR16, UPT, UPT, UR8, 0x10400, URZ ;  /* 0x0001040008107890 */ /* 0x000fe2000fffe0ff */
[----:B------:R1:W-:Y:S01]  /*1a00*/  UTMALDG.3D [UR32], [UR30], desc[UR26] ;  /* 0x00001a201e0075b4 */ /* 0x0003e20008011000 */
[----:B------:R-:W-:Y:S01]  /*1a10*/  UIADD3 UR8, UPT, UPT, UR8, 0x12400, URZ ;  /* 0x0001240008087890 */ /* 0x000fe2000fffe0ff */
[----:B------:R-:W-:Y:S01]  /*1a20*/  UMOV UR17, UR33 ;  /* 0x0000002100117c82 */ /* 0x000fe20008000000 */
[----:B------:R-:W-:Y:S01]  /*1a30*/  UMOV UR20, UR36 ;  /* 0x0000002400147c82 */ /* 0x000fe20008000000 */
[----:B------:R-:W-:Y:S01]  /*1a40*/  UMOV UR19, UR34 ;  /* 0x0000002200137c82 */ /* 0x000fe20008000000 */
[----:B------:R-:W-:Y:S01]  /*1a50*/  UMOV UR12, UR36 ;  /* 0x00000024000c7c82 */ /* 0x000fe20008000000 */
[----:B------:R-:W-:Y:S01]  /*1a60*/  UMOV UR9, UR33 ;  /* 0x0000002100097c82 */ /* 0x000fe20008000000 */
[----:B------:R-:W-:Y:S01]  /*1a70*/  UMOV UR11, UR34 ;  /* 0x00000022000b7c82 */ /* 0x000fe20008000000 */
[----:B------:R1:W-:Y:S01]  /*1a80*/  UTMALDG.3D [UR16], [UR28], desc[UR26] ;  /* 0x00001a101c0075b4 */ /* 0x0003e20008011000 */
[----:B------:R-:W-:Y:S01]  /*1a90*/  UIADD3 UR24, UPT, UPT, UR24, 0x1, URZ ;  /* 0x0000000118187890 */ /* 0x000fe2000fffe0ff */
[----:B------:R-:W-:Y:S01]  /*1aa0*/  UMOV UR21, UR5 ;  /* 0x0000000500157c82 */ /* 0x000fe20008000000 */
[----:B------:R-:W-:-:S02]  /*1ab0*/  UMOV UR25, UR6 ;  /* 0x0000000600197c82 */ /* 0x000fc40008000000 */
[----:B------:R-:W-:Y:S01]  /*1ac0*/  UISETP.NE.AND UP0, UPT, UR24, UR5, UPT ;  /* 0x000000051800728c */ /* 0x000fe2000bf05270 */
[----:B------:R1:W-:Y:S08]  /*1ad0*/  UTMALDG.3D [UR8], [UR28], desc[UR26] ;  /* 0x00001a081c0075b4 */ /* 0x0003f00008011000 */
[----:B------:R-:W-:Y:S05]  /*1ae0*/  BRA.U UP0, `(.L_x_26) ;  /* 0xfffffffd004c7547 */ /* 0x000fea000b83ffff */
.L_x_21:
[----:B-1----:R-:W-:Y:S01]  /*1af0*/  ULEA UR8, UR6, UR4, 0x3 ;  /* 0x0000000406087291 */ /* 0x002fe2000f8e18ff */
[----:B------:R-:W-:Y:S01]  /*1b00*/  SHF.L.U32 R2, R15, 0x1f, RZ ;  /* 0x0000001f0f027819 */ /* 0x000fe200000006ff */
[----:B------:R-:W-:Y:S01]  /*1b10*/  @!P1 SYNCS.ARRIVE.TRANS64.A1T0 RZ, [UR4+0xe8], RZ ;  /* 0x0000e8ffffff99a7 */ /* 0x000fe20008100004 */
[----:B------:R-:W-:-:S06]  /*1b20*/  UISETP.GT.AND UP0, UPT, UR15, UR14, UPT ;  /* 0x0000000e0f00728c */ /* 0x000fcc000bf04270 */
[----:B--2---:R1:W2:Y:S03]  /*1b30*/  SYNCS.PHASECHK.TRANS64.TRYWAIT P0, [UR8+0x50], R2 ;  /* 0x00005002ff0075a7 */ /* 0x0042a60008001108 */
[----:B------:R-:W-:Y:S05]  /*1b40*/  BRA.U !UP0, `(.L_x_27) ;  /* 0x0000000108c47547 */ /* 0x000fea000b800000 */
[----:B------:R-:W-:Y:S02]  /*1b50*/  UIADD3 UR29, UPT, UPT, UR7, UR21, URZ ;  /* 0x00000015071d7290 */ /* 0x000fe4000fffe0ff */
[----:B------:R-:W-:Y:S01]  /*1b60*/  UIADD3 UR10, UPT, UPT, UR18, 0x80, URZ ;  /* 0x00000080120a7890 */ /* 0x000fe2000fffe0ff */
[----:B------:R-:W-:-:S11]  /*1b70*/  UMOV UR34, UR6 ;  /* 0x0000000600227c82 */ /* 0x000fd60008000000 */
.L_x_32:
[----:B-1----:R-:W-:Y:S01]  /*1b80*/  ULEA UR25, UR34, UR4, 0x3 ;  /* 0x0000000422197291 */ /* 0x002fe2000f8e18ff */
[----:B--2---:R-:W-:Y:S01]  /*1b90*/  @!P5 MOV R3, 0x5000 ;  /* 0x000050000003d802 */ /* 0x004fe20000000f00 */
[----:B--2---:R-:W-:Y:S10]  /*1ba0*/  @P0 BRA `(.L_x_28) ;  /* 0x00000000000c0947 */ /* 0x004ff40003800000 */
[----:B------:R-:W-:-:S04]  /*1bb0*/  SHF.L.U32 R5, R15, 0x1f, RZ ;  /* 0x0000001f0f057819 */ /* 0x000fc800000006ff */
[----:B------:R-:W2:Y:S02]  /*1bc0*/  SYNCS.PHASECHK.TRANS64.TRYWAIT P0, [UR25+0x50], R5 ;  /* 0x00005005ff0075a7 */ /* 0x000ea40008001119 */
[----:B--2---:R-:W-:Y:S05]  /*1bd0*/  @!P0 BRA `(.L_x_29) ;  /* 0x00000078005c8947 */ /* 0x004fea0003800000 */
.L_x_28:
[----:B------:R2:W-:Y:S01]  /*1be0*/  @!P5 SYNCS.ARRIVE.TRANS64 RZ, [UR25], R3 ;  /* 0x00000003ffffd9a7 */ /* 0x0005e20008000019 */
[----:B------:R-:W-:Y:S04]  /*1bf0*/  BSSY.RECONVERGENT B0, `(.L_x_30) ;  /* 0x0000003000007945 */ /* 0x000fe80003800200 */
[----:B------:R-:W-:Y:S05]  /*1c00*/  @P4 BRA `(.L_x_31) ;  /* 0x0000000000044947 */ /* 0x000fea0003800000 */
[----:B------:R-:W-:Y:S05]  /*1c10*/  BPT.TRAP 0x1 ;  /* 0x000000040000795c */ /* 0x000fea0000300000 */
.L_x_31:
[----:B------:R-:W-:Y:S05]  /*1c20*/  BSYNC.RECONVERGENT B0 ;  /* 0x0000000000007941 */ /* 0x000fea0003800200 */
.L_x_30:
        /* <DEDUP_REMOVED lines=10> */
[----:B------:R-:W-:Y:S01]  /*1cd0*/  UIADD3 UR24, UPT, UPT, UR24, 0x6400, URZ ;  /* 0x0000640018187890 */ /* 0x000fe2000fffe0ff */
[----:B-1----:R-:W-:Y:S01]  /*1ce0*/  SHF.L.U32 R2, R15, 0x1f, RZ ;  /* 0x0000001f0f027819 */ /* 0x002fe200000006ff */
[----:B------:R-:W-:Y:S02]  /*1cf0*/  UIADD3.X UR39, UPT, UPT, URZ, UR23, URZ, UP1, !UPT ;  /* 0x00000017ff277290 */ /* 0x000fe40008ffe4ff */
[----:B------:R-:W-:Y:S01]  /*1d00*/  UIADD3.X UR33, UPT, UPT, URZ, UR23, URZ, UP0, !UPT ;  /* 0x00000017ff217290 */ /* 0x000fe200087fe4ff */
[----:B------:R1:W1:Y:S01]  /*1d10*/  SYNCS.PHASECHK.TRANS64.TRYWAIT P0, [UR8+0x50], R2 ;  /* 0x00005002ff0075a7 */ /* 0x0002620008001108 */
[----:B------:R-:W-:Y:S01]  /*1d20*/  ULEA UR8, UR34, UR4, 0xe ;  /* 0x0000000422087291 */ /* 0x000fe2000f8e70ff */
[----:B------:R-:W-:Y:S01]  /*1d30*/  UMOV UR30, 0x0 ;  /* 0x00000000001e7882 */ /* 0x000fe20000000000 */
[----:B------:R-:W-:-:S02]  /*1d40*/  UMOV UR31, 0x10000000 ;  /* 0x10000000001f7882 */ /* 0x000fc40000000000 */
[----:B------:R-:W-:Y:S02]  /*1d50*/  UIADD3 UR16, UPT, UPT, UR8, 0x10400, URZ ;  /* 0x0001040008107890 */ /* 0x000fe4000fffe0ff */
[----:B------:R-:W-:Y:S01]  /*1d60*/  UIADD3 UR8, UPT, UPT, UR8, 0x12400, URZ ;  /* 0x0001240008087890 */ /* 0x000fe2000fffe0ff */
[----:B------:R-:W-:Y:S01]  /*1d70*/  UMOV UR27, UR35 ;  /* 0x00000023001b7c82 */ /* 0x000fe20008000000 */
[----:B------:R-:W-:Y:S01]  /*1d80*/  UMOV UR28, UR36 ;  /* 0x00000024001c7c82 */ /* 0x000fe20008000000 */
[----:B------:R-:W-:Y:S01]  /*1d90*/  UMOV UR17, UR25 ;  /* 0x0000001900117c82 */ /* 0x000fe20008000000 */
[----:B------:R-:W-:Y:S01]  /*1da0*/  UMOV UR20, UR36 ;  /* 0x0000002400147c82 */ /* 0x000fe20008000000 */
[----:B------:R-:W-:Y:S01]  /*1db0*/  UMOV UR19, UR26 ;  /* 0x0000001a00137c82 */ /* 0x000fe20008000000 */
[----:B------:R-:W-:Y:S01]  /*1dc0*/  UMOV UR12, UR36 ;  /* 0x00000024000c7c82 */ /* 0x000fe20008000000 */
[----:B------:R-:W-:Y:S01]  /*1dd0*/  UMOV UR9, UR25 ;  /* 0x0000001900097c82 */ /* 0x000fe20008000000 */
[----:B------:R1:W-:Y:S01]  /*1de0*/  UTMALDG.3D [UR24], [UR38], desc[UR30] ;  /* 0x00001e18260075b4 */ /* 0x0003e20008011000 */
[----:B------:R-:W-:Y:S01]  /*1df0*/  UMOV UR11, UR26 ;  /* 0x0000001a000b7c82 */ /* 0x000fe20008000000 */
[----:B------:R-:W-:Y:S01]  /*1e00*/  UIADD3 UR21, UPT, UPT, UR21, 0x1, URZ ;  /* 0x0000000115157890 */ /* 0x000fe2000fffe0ff */
[----:B------:R-:W-:-:S03]  /*1e10*/  UMOV UR34, UR6 ;  /* 0x0000000600227c82 */ /* 0x000fc60008000000 */
[----:B------:R-:W-:Y:S01]  /*1e20*/  UISETP.NE.AND UP0, UPT, UR21, UR29, UPT ;  /* 0x0000001d1500728c */ /* 0x000fe2000bf05270 */
[----:B------:R1:W-:Y:S01]  /*1e30*/  UTMALDG.3D [UR16], [UR32], desc[UR30] ;  /* 0x00001e10200075b4 */ /* 0x0003e20008011000 */
[----:B------:R1:W-:Y:S07]  /*1e40*/  UTMALDG.3D [UR8], [UR32], desc[UR30] ;  /* 0x00001e08200075b4 */ /* 0x0003ee0008011000 */
[----:B------:R-:W-:Y:S05]  /*1e50*/  BRA.U UP0, `(.L_x_32) ;  /* 0xfffffffd00487547 */ /* 0x000fea000b83ffff */
.L_x_27:
[C---:B-1----:R-:W-:Y:S01]  /*1e60*/  LEA R2, R14.reuse, UR4, 0x3 ;  /* 0x000000040e027c11 */ /* 0x042fe2000f8e18ff */
[----:B------:R-:W-:Y:S01]  /*1e70*/  NOP ;  /* 0x0000000000007918 */ /* 0x000fe20000000000 */
[----:B--2---:R-:W-:Y:S02]  /*1e80*/  SHF.L.U32 R3, R13, 0x1f, RZ ;  /* 0x0000001f0d037819 */ /* 0x004fe400000006ff */
[----:B------:R-:W-:Y:S02]  /*1e90*/  LEA R4, R14, UR4, 0x4 ;  /* 0x000000040e047c11 */ /* 0x000fe4000f8e20ff */
[----:B------:R-:W1:Y:S02]  /*1ea0*/  SYNCS.PHASECHK.TRANS64.TRYWAIT P0, [R2+URZ+0xf0], R3 ;  /* 0x0000f003020075a7 */ /* 0x000e6400080011ff */
[----:B-1----:R-:W-:Y:S05]  /*1eb0*/  @!P0 BRA `(.L_x_33) ;  /* 0x0000007400bc8947 */ /* 0x002fea0003800000 */
.L_x_135:
[----:B------:R-:W2:Y:S01]  /*1ec0*/  LDS.128 R4, [R4+0x180] ;  /* 0x0001800004047984 */ /* 0x000ea20000000c00 */
[----:B---3--:R-:W-:Y:S01]  /*1ed0*/  ISETP.GE.AND P0, PT, R40, 0x1, PT ;  /* 0x000000012800780c */ /* 0x008fe20003f06270 */
[----:B-1----:R-:W-:Y:S01]  /*1ee0*/  VIADD R2, R2, 0x100 ;  /* 0x0000010002027836 */ /* 0x002fe20000000000 */
[----:B------:R-:W-:Y:S01]  /*1ef0*/  @!PT LDS RZ, [RZ] ;  /* 0x00000000fffff984 */ /* 0x000fe20000000800 */
[----:B------:R-:W-:Y:S01]  /*1f00*/  @!PT LDS RZ, [RZ] ;  /* 0x00000000fffff984 */ /* 0x000fe20000000800 */
[----:B------:R-:W-:Y:S01]  /*1f10*/  @!PT LDS RZ, [RZ] ;  /* 0x00000000fffff984 */ /* 0x000fe20000000800 */
[----:B------:R-:W-:Y:S01]  /*1f20*/  @!PT LDS RZ, [RZ] ;  /* 0x00000000fffff984 */ /* 0x000fe20000000800 */
[----:B------:R1:W-:Y:S06]  /*1f30*/  MEMBAR.ALL.CTA ;  /* 0x0000000000007992 */ /* 0x0003ec0000008000 */
[----:B-1----:R-:W1:Y:S01]  /*1f40*/  FENCE.VIEW.ASYNC.S ;  /* 0x00000000000073c6 */ /* 0x002e620000000000 */
[----:B------:R-:W-:-:S04]  /*1f50*/  PRMT R2, RZ, 0x654, R2 ;  /* 0x00000654ff027816 */ /* 0x000fc80000000002 */
[----:B-1----:R1:W-:Y:S01]  /*1f60*/  SYNCS.ARRIVE.TRANS64.RED.A1T0 RZ, [R2+URZ], RZ ;  /* 0x000000ff02ff79a7 */ /* 0x0023e200081004ff */
[----:B--2---:R-:W-:-:S13]  /*1f70*/  LOP3.LUT P2, RZ, R6, 0x1, RZ, 0xc0, !PT ;  /* 0x0000000106ff7812 */ /* 0x004fda000784c0ff */
[----:B------:R-:W-:Y:S01]  /*1f80*/  @P2 SHF.R.U32.HI R3, RZ, 0x10, R5 ;  /* 0x00000010ff032819 */ /* 0x000fe20000011605 */
[----:B------:R-:W-:Y:S01]  /*1f90*/  VOTEU.ANY UP0, P2 ;  /* 0x0000000000ff7886 */ /* 0x000fe20001000100 */
[----:B------:R-:W-:Y:S02]  /*1fa0*/  @P2 MOV R11, R4 ;  /* 0x00000004000b2202 */ /* 0x000fe40000000f00 */
[----:B------:R-:W-:Y:S02]  /*1fb0*/  @P2 R2UR.BROADCAST UR8, R3 ;  /* 0x00000000030822ca */ /* 0x000fe400008e0000 */
[----:B------:R-:W-:-:S11]  /*1fc0*/  @P2 LOP3.LUT R8, R5, 0xffff, RZ, 0xc0, !PT ;  /* 0x0000ffff05082812 */ /* 0x000fd600078ec0ff */
[----:B------:R-:W-:Y:S01]  /*1fd0*/  @UP0 UMOV UR36, UR8 ;  /* 0x0000000800240c82 */ /* 0x000fe20008000000 */
[----:B-1----:R-:W-:Y:S05]  /*1fe0*/  @!P0 BRA `(.L_x_34) ;  /* 0x0000000000b88947 */ /* 0x002fea0003800000 */
[----:B------:R-:W4:Y:S01]  /*1ff0*/  LDC.64 R4, c[0x0][0xb18] ;  /* 0x0002c600ff047b82 */ /* 0x000f220000000a00 */
[----:B------:R-:W-:-:S07]  /*2000*/  ISETP.NE.AND P3, PT, R40, 0x1, PT ;  /* 0x000000012800780c */ /* 0x000fce0003f65270 */
[----:B------:R-:W1:Y:S08]  /*2010*/  LDC.64 R6, c[0x0][0xb10] ;  /* 0x0002c400ff067b82 */ /* 0x000e700000000a00 */
[----:B------:R-:W2:Y:S08]  /*2020*/  LDC R16, c[0x0][0xb20] ;  /* 0x0002c800ff107b82 */ /* 0x000eb00000000800 */
[----:B------:R-:W3:Y:S01]  /*2030*/  LDC R18, c[0x0][0xb0c] ;  /* 0x0002c300ff127b82 */ /* 0x000ee20000000800 */
[----:B----4-:R-:W-:Y:S01]  /*2040*/  IMAD.HI.U32 R17, R0, R5, RZ ;  /* 0x0000000500117227 */ /* 0x010fe200078e00ff */
[----:B------:R-:W-:-:S03]  /*2050*/  ISETP.NE.AND P0, PT, R4, 0x1, PT ;  /* 0x000000010400780c */ /* 0x000fc60003f05270 */
[----:B------:R-:W-:-:S03]  /*2060*/  IMAD.HI.U32 R5, R8, R5, RZ ;  /* 0x0000000508057227 */ /* 0x000fc600078e00ff */
[----:B------:R-:W4:Y:S01]  /*2070*/  LDC.64 R2, c[0x0][0xb28] ;  /* 0x0002ca00ff027b82 */ /* 0x000f220000000a00 */
[----:B-1----:R-:W-:-:S04]  /*2080*/  IMAD.HI.U32 R20, R9, R6, RZ ;  /* 0x0000000609147227 */ /* 0x002fc800078e00ff */
[----:B------:R-:W-:Y:S01]  /*2090*/  IMAD.HI.U32 R22, R11, R6, RZ ;  /* 0x000000060b167227 */ /* 0x000fe200078e00ff */
[----:B------:R-:W-:Y:S02]  /*20a0*/  SHF.R.U32.HI R20, RZ, R7, R20 ;  /* 0x00000007ff147219 */ /* 0x000fe40000011614 */
[-C--:B--2---:R-:W-:Y:S02]  /*20b0*/  SHF.R.U32.HI R17, RZ, R16.reuse, R17 ;  /* 0x00000010ff117219 */ /* 0x084fe40000011611 */
[----:B------:R-:W-:Y:S02]  /*20c0*/  SHF.R.U32.HI R5, RZ, R16, R5 ;  /* 0x00000010ff057219 */ /* 0x000fe40000011605 */
[----:B------:R-:W-:Y:S02]  /*20d0*/  SEL R17, R0, R17, !P0 ;  /* 0x0000001100117207 */ /* 0x000fe40004000000 */
[----:B------:R-:W-:Y:S02]  /*20e0*/  SHF.R.U32.HI R22, RZ, R7, R22 ;  /* 0x00000007ff167219 */ /* 0x000fe40000011616 */
[----:B---3--:R-:W-:-:S02]  /*20f0*/  ISETP.NE.AND P1, PT, R18, 0x1, PT ;  /* 0x000000011200780c */ /* 0x008fc40003f25270 */
[----:B------:R-:W-:Y:S02]  /*2100*/  SEL R5, R8, R5, !P0 ;  /* 0x0000000508057207 */ /* 0x000fe40004000000 */
[----:B------:R-:W-:Y:S02]  /*2110*/  SEL R19, R9, R20, !P1 ;  /* 0x0000001409137207 */ /* 0x000fe40004800000 */
[----:B------:R-:W-:Y:S01]  /*2120*/  SEL R7, R11, R22, !P1 ;  /* 0x000000160b077207 */ /* 0x000fe20004800000 */
[----:B----4-:R-:W-:-:S04]  /*2130*/  IMAD.HI.U32 R20, R17, R2, RZ ;  /* 0x0000000211147227 */ /* 0x010fc800078e00ff */
[----:B------:R-:W-:Y:S01]  /*2140*/  IMAD.HI.U32 R6, R19, R2, RZ ;  /* 0x0000000213067227 */ /* 0x000fe200078e00ff */
[----:B------:R-:W-:-:S04]  /*2150*/  @P3 SHF.R.U32.HI R17, RZ, R3, R20 ;  /* 0x00000003ff113219 */ /* 0x000fc80000011614 */
[----:B------:R-:W-:Y:S01]  /*2160*/  @P3 SHF.R.U32.HI R19, RZ, R3, R6 ;  /* 0x00000003ff133219 */ /* 0x000fe20000011606 */
[----:B------:R-:W-:-:S04]  /*2170*/  IMAD R17, R40, R17, RZ ;  /* 0x0000001128117224 */ /* 0x000fc800078e02ff */
[----:B------:R-:W-:Y:S01]  /*2180*/  IMAD R6, R40, R19, RZ ;  /* 0x0000001328067224 */ /* 0x000fe200078e02ff */
[C---:B------:R-:W-:Y:S02]  /*2190*/  ISETP.GE.AND P0, PT, R5.reuse, R17, PT ;  /* 0x000000110500720c */ /* 0x040fe40003f06270 */
[----:B------:R-:W-:Y:S02]  /*21a0*/  IADD3 R17, PT, PT, -R5, RZ, RZ ;  /* 0x000000ff05117210 */ /* 0x000fe40007ffe1ff */
[----:B------:R-:W-:Y:S01]  /*21b0*/  ISETP.GE.OR P0, PT, R7, R6, P0 ;  /* 0x000000060700720c */ /* 0x000fe20000706670 */
[----:B------:R-:W-:-:S04]  /*21c0*/  IMAD.HI.U32 R6, R5, R2, RZ ;  /* 0x0000000205067227 */ /* 0x000fc800078e00ff */
[----:B------:R-:W-:Y:S01]  /*21d0*/  IMAD R8, R4, R17, R8 ;  /* 0x0000001104087224 */ /* 0x000fe200078e0208 */
[----:B------:R-:W-:-:S04]  /*21e0*/  SHF.R.U32.HI R6, RZ, R3, R6 ;  /* 0x00000003ff067219 */ /* 0x000fc80000011606 */
[----:B------:R-:W-:-:S03]  /*21f0*/  SEL R6, R5, R6, !P3 ;  /* 0x0000000605067207 */ /* 0x000fc60005800000 */
[----:B------:R-:W-:-:S04]  /*2200*/  @!P0 IMAD.HI.U32 R16, R7, R2, RZ ;  /* 0x0000000207108227 */ /* 0x000fc800078e00ff */
[----:B------:R-:W-:Y:S01]  /*2210*/  IMAD.MOV R2, RZ, RZ, -R6 ;  /* 0x000000ffff027224 */ /* 0x000fe200078e0a06 */
[----:B------:R-:W-:-:S03]  /*2220*/  @!P0 SHF.R.U32.HI R16, RZ, R3, R16 ;  /* 0x00000003ff108219 */ /* 0x000fc60000011610 */
[----:B------:R-:W-:Y:S01]  /*2230*/  IMAD R2, R40, R2, R5 ;  /* 0x0000000228027224 */ /* 0x000fe200078e0205 */
        /* <DEDUP_REMOVED lines=9> */
.L_x_34:
[----:B------:R-:W1:Y:S02]  /*22d0*/  LDCU UR8, c[0x0][0xb30] ;  /* 0x00016600ff0877ac */ /* 0x000e640008000800 */
[----:B-1----:R-:W-:-:S09]  /*22e0*/  UISETP.NE.AND UP0, UPT, UR8, 0x1, UPT ;  /* 0x000000010800788c */ /* 0x002fd2000bf05270 */
[----:B------:R-:W-:Y:S05]  /*22f0*/  BRA.U UP0, `(.L_x_35) ;  /* 0x0000000100407547 */ /* 0x000fea000b800000 */
[----:B------:R-:W1:Y:S08]  /*2300*/  LDC.64 R4, c[0x0][0xb10] ;  /* 0x0002c400ff047b82 */ /* 0x000e700000000a00 */
[----:B------:R-:W2:Y:S08]  /*2310*/  LDC.64 R2, c[0x0][0xb18] ;  /* 0x0002c600ff027b82 */ /* 0x000eb00000000a00 */
[----:B------:R-:W3:Y:S08]  /*2320*/  LDC R6, c[0x0][0xb20] ;  /* 0x0002c800ff067b82 */ /* 0x000ef00000000800 */
[----:B------:R-:W4:Y:S01]  /*2330*/  LDC R16, c[0x0][0xb0c] ;  /* 0x0002c300ff107b82 */ /* 0x000f220000000800 */
[----:B-1----:R-:W-:-:S05]  /*2340*/  IMAD.HI.U32 R4, R11, R4, RZ ;  /* 0x000000040b047227 */ /* 0x002fca00078e00ff */
[----:B------:R-:W-:Y:S01]  /*2350*/  SHF.R.U32.HI R4, RZ, R5, R4 ;  /* 0x00000005ff047219 */ /* 0x000fe20000011604 */
[----:B--2---:R-:W-:Y:S01]  /*2360*/  IMAD.HI.U32 R3, R8, R3, RZ ;  /* 0x0000000308037227 */ /* 0x004fe200078e00ff */
[----:B------:R-:W-:-:S04]  /*2370*/  ISETP.NE.AND P0, PT, R2, 0x1, PT ;  /* 0x000000010200780c */ /* 0x000fc80003f05270 */
[----:B---3--:R-:W-:-:S04]  /*2380*/  SHF.R.U32.HI R3, RZ, R6, R3 ;  /* 0x00000006ff037219 */ /* 0x008fc80000011603 */
[----:B------:R-:W-:Y:S02]  /*2390*/  SEL R3, R8, R3, !P0 ;  /* 0x0000000308037207 */ /* 0x000fe40004000000 */
[----:B----4-:R-:W-:-:S04]  /*23a0*/  ISETP.NE.AND P1, PT, R16, 0x1, PT ;  /* 0x000000011000780c */ /* 0x010fc80003f25270 */
[----:B------:R-:W-:-:S05]  /*23b0*/  SEL R4, R11, R4, !P1 ;  /* 0x000000040b047207 */ /* 0x000fca0004800000 */
[----:B------:R-:W-:Y:S02]  /*23c0*/  IMAD.IADD R5, R3, 0x1, -R4 ;  /* 0x0000000103057824 */ /* 0x000fe400078e0a04 */
[----:B------:R-:W-:Y:S02]  /*23d0*/  IMAD.IADD R3, R4, 0x1, -R3 ;  /* 0x0000000104037824 */ /* 0x000fe400078e0a03 */
[----:B------:R-:W-:Y:S02]  /*23e0*/  IMAD R11, R5, R16, R11 ;  /* 0x00000010050b7224 */ /* 0x000fe400078e020b */
[----:B------:R-:W-:-:S07]  /*23f0*/  IMAD R8, R3, R2, R8 ;  /* 0x0000000203087224 */ /* 0x000fce00078e0208 */
.L_x_35:
[----:B------:R-:W-:Y:S01]  /*2400*/  VIADD R14, R14, 0x1 ;  /* 0x000000010e0e7836 */ /* 0x000fe20000000000 */
[----:B------:R-:W-:Y:S01]  /*2410*/  PLOP3.LUT P1, PT, PT, PT, PT, 0x80, 0x8 ;  /* 0x000000000008781c */ /* 0x000fe20003f2f070 */
[----:B------:R-:W-:Y:S02]  /*2420*/  IMAD.IADD R21, R11, 0x1, R90 ;  /* 0x000000010b157824 */ /* 0x000fe400078e025a */
[----:B------:R-:W-:Y:S01]  /*2430*/  IMAD.IADD R20, R8, 0x1, R83 ;  /* 0x0000000108147824 */ /* 0x000fe200078e0253 */
[----:B------:R-:W-:-:S04]  /*2440*/  ISETP.NE.AND P0, PT, R14, 0x2, PT ;  /* 0x000000020e00780c */ /* 0x000fc80003f05270 */
[----:B------:R-:W-:Y:S02]  /*2450*/  SEL R2, RZ, 0x1, P0 ;  /* 0x00000001ff027807 */ /* 0x000fe40000000000 */
[----:B------:R-:W-:Y:S02]  /*2460*/  SEL R14, R14, RZ, P0 ;  /* 0x000000ff0e0e7207 */ /* 0x000fe40000000000 */
[----:B------:R-:W-:Y:S01]  /*2470*/  LOP3.LUT R13, R13, R2, RZ, 0x3c, !PT ;  /* 0x000000020d0d7212 */ /* 0x000fe200078e3cff */
[----:B------:R-:W-:Y:S06]  /*2480*/  @P2 BRA `(.L_x_36) ;  /* 0xfffffff000682947 */ /* 0x000fec000383ffff */
[----:B------:R-:W-:Y:S01]  /*2490*/  UIADD3 UR4, UPT, UPT, UR4, 0x50, URZ ;  /* 0x0000005004047890 */ /* 0x000fe2000fffe0ff */
[----:B------:R-:W-:-:S03]  /*24a0*/  SHF.L.U32 R3, R15, 0x1f, RZ ;  /* 0x0000001f0f037819 */ /* 0x000fc600000006ff */
[----:B------:R-:W-:-:S09]  /*24b0*/  ULEA UR5, UR6, UR4, 0x3 ;  /* 0x0000000406057291 */ /* 0x000fd2000f8e18ff */
[----:B------:R-:W1:Y:S02]  /*24c0*/  SYNCS.PHASECHK.TRANS64.TRYWAIT P0, [UR5], R3 ;  /* 0x00000003ff0075a7 */ /* 0x000e640008001105 */
[----:B-1----:R-:W-:Y:S05]  /*24d0*/  @!P0 BRA `(.L_x_37) ;  /* 0x0000007000488947 */ /* 0x002fea0003800000 */
.L_x_137:
[----:B------:R-:W-:-:S04]  /*24e0*/  UIADD3 UR6, UPT, UPT, UR6, 0x1, URZ ;  /* 0x0000000106067890 */ /* 0x000fc8000fffe0ff */
[----:B------:R-:W-:-:S04]  /*24f0*/  UISETP.NE.AND UP0, UPT, UR6, 0xa, UPT ;  /* 0x0000000a0600788c */ /* 0x000fc8000bf05270 */
[----:B------:R-:W-:Y:S02]  /*2500*/  USEL UR7, URZ, 0x1, UP0 ;  /* 0x00000001ff077887 */ /* 0x000fe40008000000 */
[----:B------:R-:W-:-:S04]  /*2510*/  USEL UR6, UR6, URZ, UP0 ;  /* 0x000000ff06067287 */ /* 0x000fc80008000000 */
[----:B------:R-:W-:Y:S01]  /*2520*/  ULEA UR5, UR6, UR4, 0x3 ;  /* 0x0000000406057291 */ /* 0x000fe2000f8e18ff */
[----:B------:R-:W-:-:S04]  /*2530*/  LOP3.LUT R2, R15, UR7, RZ, 0x3c, !PT ;  /* 0x000000070f027c12 */ /* 0x000fc8000f8e3cff */
[----:B-1----:R-:W-:-:S04]  /*2540*/  SHF.L.U32 R3, R2, 0x1f, RZ ;  /* 0x0000001f02037819 */ /* 0x002fc800000006ff */
[----:B------:R-:W1:Y:S02]  /*2550*/  SYNCS.PHASECHK.TRANS64.TRYWAIT P0, [UR5], R3 ;  /* 0x00000003ff0075a7 */ /* 0x000e640008001105 */
[----:B-1----:R-:W-:Y:S05]  /*2560*/  @!P0 BRA `(.L_x_38) ;  /* 0x00000070003c8947 */ /* 0x002fea0003800000 */
.L_x_139:
        /* <DEDUP_REMOVED lines=9> */
.L_x_141:
        /* <DEDUP_REMOVED lines=9> */
.L_x_143:
        /* <DEDUP_REMOVED lines=9> */
.L_x_145:
        /* <DEDUP_REMOVED lines=9> */
.L_x_147:
        /* <DEDUP_REMOVED lines=9> */
.L_x_149:
        /* <DEDUP_REMOVED lines=9> */
.L_x_151:
        /* <DEDUP_REMOVED lines=9> */
.L_x_153:
[----:B------:R-:W-:-:S04]  /*2960*/  UIADD3 UR6, UPT, UPT, UR6, 0x1, URZ ;  /* 0x0000000106067890 */ /* 0x000fc8000fffe0ff */
[----:B------:R-:W-:-:S04]  /*2970*/  UISETP.NE.AND UP0, UPT, UR6, 0xa, UPT ;  /* 0x0000000a0600788c */ /* 0x000fc8000bf05270 */
[----:B------:R-:W-:Y:S02]  /*2980*/  USEL UR5, URZ, 0x1, UP0 ;  /* 0x00000001ff057887 */ /* 0x000fe40008000000 */
[----:B------:R-:W-:-:S04]  /*2990*/  USEL UR6, UR6, URZ, UP0 ;  /* 0x000000ff06067287 */ /* 0x000fc80008000000 */
[----:B------:R-:W-:Y:S01]  /*29a0*/  ULEA UR6, UR6, UR4, 0x3 ;  /* 0x0000000406067291 */ /* 0x000fe2000f8e18ff */
[----:B-1----:R-:W-:-:S04]  /*29b0*/  LOP3.LUT R3, R2, UR5, RZ, 0x3c, !PT ;  /* 0x0000000502037c12 */ /* 0x002fc8000f8e3cff */
[----:B------:R-:W-:Y:S01]  /*29c0*/  SHF.L.U32 R3, R3, 0x1f, RZ ;  /* 0x0000001f03037819 */ /* 0x000fe200000006ff */
[----:B----4-:R-:W-:-:S07]  /*29d0*/  IMAD.U32 R0, RZ, RZ, UR6 ;  /* 0x00000006ff007e24 */ /* 0x010fce000f8e00ff */
.L_x_46:
[----:B-1----:R1:W2:Y:S02]  /*29e0*/  SYNCS.PHASECHK.TRANS64.TRYWAIT P0, [R0+URZ], R3 ;  /* 0x00000003000075a7 */ /* 0x0022a400080011ff */
[----:B--2---:R-:W-:Y:S05]  /*29f0*/  @!P0 NANOSLEEP.SYNCS 0x989680 ;  /* 0x009896800000895d */ /* 0x004fea0003900000 */
[----:B------:R-:W2:Y:S02]  /*2a00*/  @!P0 SYNCS.PHASECHK.TRANS64 P0, [R0+URZ], R3 ;  /* 0x00000003000085a7 */ /* 0x000ea400080010ff */
[----:B--2---:R-:W-:Y:S05]  /*2a10*/  @P0 EXIT ;  /* 0x000000000000094d */ /* 0x004fea0003800000 */
[----:B------:R-:W-:Y:S05]  /*2a20*/  BRA `(.L_x_46) ;  /* 0xfffffffc00ec7947 */ /* 0x000fea000383ffff */
.L_x_18:
[----:B------:R-:W-:-:S04]  /*2a30*/  UISETP.NE.AND UP1, UPT, UR37, URZ, UPT ;  /* 0x000000ff2500728c */ /* 0x000fc8000bf25270 */
[----:B------:R-:W-:-:S09]  /*2a40*/  UISETP.NE.OR UP1, UPT, UR8, 0x1, UP1 ;  /* 0x000000010800788c */ /* 0x000fd20008f25670 */
[----:B------:R-:W-:Y:S05]  /*2a50*/  BRA.U UP1, `(.L_x_47) ;  /* 0x0000000501487547 */ /* 0x000fea000b800000 */
[----:B------:R-:W-:Y:S01]  /*2a60*/  ISETP.NE.AND P2, PT, R2, RZ, PT ;  /* 0x000000ff0200720c */ /* 0x000fe20003f45270 */
[----:B------:R-:W-:Y:S01]  /*2a70*/  IMAD.MOV.U32 R12, RZ, RZ, 0x1 ;  /* 0x00000001ff0c7424 */ /* 0x000fe200078e00ff */
[----:B------:R-:W-:Y:S02]  /*2a80*/  CS2R R10, SRZ ;  /* 0x00000000000a7805 */ /* 0x000fe4000001ff00 */
[----:B------:R-:W-:Y:S01]  /*2a90*/  CS2R R8, SRZ ;  /* 0x0000000000087805 */ /* 0x000fe2000001ff00 */
[----:B------:R-:W-:Y:S01]  /*2aa0*/  UMOV UR4, 0x400 ;  /* 0x0000040000047882 */ /* 0x000fe20000000000 */
[----:B------:R-:W-:Y:S01]  /*2ab0*/  UMOV UR6, URZ ;  /* 0x000000ff00067c82 */ /* 0x000fe20008000000 */
[----:B------:R-:W-:-:S12]  /*2ac0*/  ULEA UR37, UR37, UR4, 0x18 ;  /* 0x0000000425257291 */ /* 0x000fd8000f8ec0ff */
.L_x_51:
[----:B------:R-:W-:Y:S02]  /*2ad0*/  LEA R0, R8, UR37, 0x3 ;  /* 0x0000002508007c11 */ /* 0x000fe4000f8e18ff */
[----:B------:R-:W-:-:S03]  /*2ae0*/  SHF.L.U32 R5, R9, 0x1f, RZ ;  /* 0x0000001f09057819 */ /* 0x000fc600000006ff */
[----:B------:R-:W-:Y:S01]  /*2af0*/  VIADD R4, R0, 0x160 ;  /* 0x0000016000047836 */ /* 0x000fe20000000000 */
[----:B------:R-:W1:Y:S02]  /*2b00*/  SYNCS.PHASECHK.TRANS64.TRYWAIT P0, [R0+URZ+0x150], R5 ;  /* 0x00015005000075a7 */ /* 0x000e6400080011ff */
[----:B-1----:R-:W-:Y:S05]  /*2b10*/  @!P0 BRA `(.L_x_48) ;  /* 0x0000006c00908947 */ /* 0x002fea0003800000 */
.L_x_154:
[----:B------:R-:W-:Y:S01]  /*2b20*/  ULEA UR5, UR6, UR37, 0x3 ;  /* 0x0000002506057291 */ /* 0x000fe2000f8e18ff */
[----:B------:R-:W-:Y:S02]  /*2b30*/  PRMT R4, RZ, 0x654, R4 ;  /* 0x00000654ff047816 */ /* 0x000fe40000000004 */
[----:B-1----:R-:W-:Y:S01]  /*2b40*/  SHF.L.U32 R5, R12, 0x1f, RZ ;  /* 0x0000001f0c057819 */ /* 0x002fe200000006ff */
[----:B------:R-:W-:Y:S01]  /*2b50*/  UIADD3 UR4, UPT, UPT, UR5, 0xf0, URZ ;  /* 0x000000f005047890 */ /* 0x000fe2000fffe0ff */
[----:B------:R1:W-:Y:S05]  /*2b60*/  SYNCS.ARRIVE.TRANS64.RED.A1T0 RZ, [R4+URZ], RZ ;  /* 0x000000ff04ff79a7 */ /* 0x0003ea00081004ff */
[----:B------:R-:W-:Y:S01]  /*2b70*/  IMAD.U32 R7, RZ, RZ, UR4 ;  /* 0x00000004ff077e24 */ /* 0x000fe2000f8e00ff */
[----:B------:R-:W2:Y:S04]  /*2b80*/  SYNCS.PHASECHK.TRANS64.TRYWAIT P0, [UR5+0x100], R5 ;  /* 0x00010005ff0075a7 */ /* 0x000ea80008001105 */
[----:B------:R-:W-:Y:S01]  /*2b90*/  PRMT R6, R2, 0x654, R7 ;  /* 0x0000065402067816 */ /* 0x000fe20000000007 */
[----:B-1----:R-:W-:Y:S01]  /*2ba0*/  @!P2 IMAD.MOV.U32 R4, RZ, RZ, 0x10 ;  /* 0x00000010ff04a424 */ /* 0x002fe200078e00ff */
[----:B--2---:R-:W-:Y:S06]  /*2bb0*/  @!P0 BRA `(.L_x_49) ;  /* 0x0000006c007c8947 */ /* 0x004fec0003800000 */
.L_x_156:
[----:B------:R-:W-:Y:S01]  /*2bc0*/  ULEA UR4, UR6, UR37, 0x4 ;  /* 0x0000002506047291 */ /* 0x000fe2000f8e20ff */
[----:B------:R-:W-:Y:S01]  /*2bd0*/  SEL R3, R6, R3, !P2 ;  /* 0x0000000306037207 */ /* 0x000fe20005000000 */
[----:B------:R-:W-:Y:S01]  /*2be0*/  UIADD3 UR5, UPT, UPT, UR5, 0xf0, URZ ;  /* 0x000000f005057890 */ /* 0x000fe2000fffe0ff */
[----:B-1----:R-:W-:Y:S01]  /*2bf0*/  LEA R0, R11, UR37, 0x3 ;  /* 0x000000250b007c11 */ /* 0x002fe2000f8e18ff */
[----:B------:R-:W-:Y:S01]  /*2c00*/  UIADD3 UR4, UPT, UPT, UR4, 0x180, URZ ;  /* 0x0000018004047890 */ /* 0x000fe2000fffe0ff */
[----:B------:R-:W-:Y:S01]  /*2c10*/  SHF.L.U32 R5, R10, 0x1f, RZ ;  /* 0x0000001f0a057819 */ /* 0x000fe200000006ff */
[----:B------:R1:W-:Y:S01]  /*2c20*/  @!P2 SYNCS.ARRIVE.TRANS64.RED RZ, [R3+URZ], R4 ;  /* 0x0000000403ffa9a7 */ /* 0x0003e200080004ff */
[----:B------:R-:W-:Y:S01]  /*2c30*/  UIADD3 UR6, UPT, UPT, UR6, 0x1, URZ ;  /* 0x0000000106067890 */ /* 0x000fe2000fffe0ff */
[----:B------:R-:W-:-:S03]  /*2c40*/  VIADD R8, R8, 0x1 ;  /* 0x0000000108087836 */ /* 0x000fc60000000000 */
[----:B------:R-:W-:Y:S02]  /*2c50*/  UISETP.NE.AND UP0, UPT, UR6, 0x2, UPT ;  /* 0x000000020600788c */ /* 0x000fe4000bf05270 */
[----:B------:R-:W-:Y:S06]  /*2c60*/  UGETNEXTWORKID.BROADCAST [UR4], [UR5] ;  /* 0x00000000040073ca */ /* 0x000fec0008000100 */
[----:B------:R-:W-:Y:S01]  /*2c70*/  USEL UR4, URZ, 0x1, UP0 ;  /* 0x00000001ff047887 */ /* 0x000fe20008000000 */
[----:B------:R-:W-:Y:S01]  /*2c80*/  ISETP.NE.AND P0, PT, R8, 0x2, PT ;  /* 0x000000020800780c */ /* 0x000fe20003f05270 */
[----:B------:R-:W-:Y:S01]  /*2c90*/  USEL UR6, UR6, URZ, UP0 ;  /* 0x000000ff06067287 */ /* 0x000fe20008000000 */
[----:B------:R-:W2:Y:S03]  /*2ca0*/  SYNCS.PHASECHK.TRANS64.TRYWAIT P1, [R0+URZ+0xf0], R5 ;  /* 0x0000f005000075a7 */ /* 0x000ea600080211ff */
[----:B------:R-:W-:Y:S01]  /*2cb0*/  LOP3.LUT R12, R12, UR4, RZ, 0x3c, !PT ;  /* 0x000000040c0c7c12 */ /* 0x000fe2000f8e3cff */
[----:B-12---:R-:W-:Y:S07]  /*2cc0*/  @!P1 BRA `(.L_x_50) ;  /* 0x0000006c00509947 */ /* 0x006fee0003800000 */
.L_x_157:
[C---:B------:R-:W-:Y:S01]  /*2cd0*/  LEA R4, R11.reuse, UR37, 0x4 ;  /* 0x000000250b047c11 */ /* 0x040fe2000f8e20ff */
[----:B-1----:R-:W-:Y:S01]  /*2ce0*/  VIADD R0, R0, 0x100 ;  /* 0x0000010000007836 */ /* 0x002fe20000000000 */
[----:B------:R-:W-:Y:S01]  /*2cf0*/  SEL R8, R8, RZ, P0 ;  /* 0x000000ff08087207 */ /* 0x000fe20000000000 */
[----:B------:R-:W-:-:S03]  /*2d00*/  VIADD R11, R11, 0x1 ;  /* 0x000000010b0b7836 */ /* 0x000fc60000000000 */
[----:B------:R-:W1:Y:S01]  /*2d10*/  LDS.128 R4, [R4+0x180] ;  /* 0x0001800004047984 */ /* 0x000e620000000c00 */
[----:B------:R-:W-:Y:S02]  /*2d20*/  PRMT R0, RZ, 0x654, R0 ;  /* 0x00000654ff007816 */ /* 0x000fe40000000000 */
[C---:B------:R-:W-:Y:S01]  /*2d30*/  ISETP.NE.AND P1, PT, R11.reuse, 0x2, PT ;  /* 0x000000020b00780c */ /* 0x040fe20003f25270 */
[----:B------:R-:W-:Y:S01]  /*2d40*/  @!PT LDS RZ, [RZ] ;  /* 0x00000000fffff984 */ /* 0x000fe20000000800 */
[----:B------:R-:W-:Y:S01]  /*2d50*/  @!PT LDS RZ, [RZ] ;  /* 0x00000000fffff984 */ /* 0x000fe20000000800 */
[----:B------:R-:W-:Y:S01]  /*2d60*/  @!PT LDS RZ, [RZ] ;  /* 0x00000000fffff984 */ /* 0x000fe20000000800 */
[----:B------:R-:W-:Y:S01]  /*2d70*/  @!PT LDS RZ, [RZ] ;  /* 0x00000000fffff984 */ /* 0x000fe20000000800 */
[----:B------:R2:W-:Y:S06]  /*2d80*/  MEMBAR.ALL.CTA ;  /* 0x0000000000007992 */ /* 0x0005ec0000008000 */
[----:B--2---:R-:W2:Y:S01]  /*2d90*/  FENCE.VIEW.ASYNC.S ;  /* 0x00000000000073c6 */ /* 0x004ea20000000000 */
[----:B------:R-:W-:Y:S01]  /*2da0*/  SEL R11, R11, RZ, P1 ;  /* 0x000000ff0b0b7207 */ /* 0x000fe20000800000 */
[----:B--2---:R2:W-:Y:S01]  /*2db0*/  SYNCS.ARRIVE.TRANS64.RED.A1T0 RZ, [R0+URZ], RZ ;  /* 0x000000ff00ff79a7 */ /* 0x0045e200081004ff */
[----:B-1----:R-:W-:-:S02]  /*2dc0*/  LOP3.LUT P3, RZ, R6, 0x1, RZ, 0xc0, !PT ;  /* 0x0000000106ff7812 */ /* 0x002fc4000786c0ff */
[----:B------:R-:W-:-:S04]  /*2dd0*/  SEL R5, RZ, 0x1, P1 ;  /* 0x00000001ff057807 */ /* 0x000fc80000800000 */
[----:B------:R-:W-:Y:S02]  /*2de0*/  LOP3.LUT R10, R10, R5, RZ, 0x3c, !PT ;  /* 0x000000050a0a7212 */ /* 0x000fe400078e3cff */
[----:B--2---:R-:W-:-:S04]  /*2df0*/  SEL R0, RZ, 0x1, P0 ;  /* 0x00000001ff007807 */ /* 0x004fc80000000000 */
[----:B------:R-:W-:Y:S01]  /*2e00*/  LOP3.LUT R9, R9, R0, RZ, 0x3c, !PT ;  /* 0x0000000009097212 */ /* 0x000fe200078e3cff */
[----:B------:R-:W-:Y:S06]  /*2e10*/  @P3 BRA `(.L_x_51) ;  /* 0xfffffffc002c3947 */ /* 0x000fec000383ffff */
[----:B------:R-:W-:Y:S01]  /*2e20*/  ULEA UR5, UR6, UR37, 0x3 ;  /* 0x0000002506057291 */ /* 0x000fe2000f8e18ff */
[----:B------:R-:W-:-:S08]  /*2e30*/  SHF.L.U32 R3, R12, 0x1f, RZ ;  /* 0x0000001f0c037819 */ /* 0x000fd000000006ff */
[----:B------:R-:W1:Y:S02]  /*2e40*/  SYNCS.PHASECHK.TRANS64 P0, [UR5+0x100], R3 ;  /* 0x00010003ff0075a7 */ /* 0x000e640008001005 */
[----:B-1----:R-:W-:Y:S05]  /*2e50*/  @P0 BRA `(.L_x_52) ;  /* 0x0000000000080947 */ /* 0x002fea0003800000 */
[----:B------:R-:W1:Y:S02]  /*2e60*/  SYNCS.PHASECHK.TRANS64.TRYWAIT P0, [UR5+0x100], R3 ;  /* 0x00010003ff0075a7 */ /* 0x000e640008001105 */
[----:B-1----:R-:W-:Y:S05]  /*2e70*/  @!P0 BRA `(.L_x_53) ;  /* 0x0000006800f88947 */ /* 0x002fea0003800000 */
.L_x_52:
[----:B------:R-:W-:-:S04]  /*2e80*/  UIADD3 UR4, UPT, UPT, UR6, 0x1, URZ ;  /* 0x0000000106047890 */ /* 0x000fc8000fffe0ff */
[----:B------:R-:W-:-:S04]  /*2e90*/  UISETP.NE.AND UP0, UPT, UR4, 0x2, UPT ;  /* 0x000000020400788c */ /* 0x000fc8000bf05270 */
[----:B------:R-:W-:Y:S02]  /*2ea0*/  USEL UR7, URZ, 0x1, UP0 ;  /* 0x00000001ff077887 */ /* 0x000fe40008000000 */
[----:B------:R-:W-:-:S04]  /*2eb0*/  USEL UR4, UR4, URZ, UP0 ;  /* 0x000000ff04047287 */ /* 0x000fc80008000000 */
[----:B------:R-:W-:Y:S01]  /*2ec0*/  ULEA UR4, UR4, UR37, 0x3 ;  /* 0x0000002504047291 */ /* 0x000fe2000f8e18ff */
[----:B-1----:R-:W-:-:S04]  /*2ed0*/  LOP3.LUT R3, R12, UR7, RZ, 0x3c, !PT ;  /* 0x000000070c037c12 */ /* 0x002fc8000f8e3cff */
[----:B------:R-:W-:-:S04]  /*2ee0*/  SHF.L.U32 R0, R3, 0x1f, RZ ;  /* 0x0000001f03007819 */ /* 0x000fc800000006ff */
[----:B------:R-:W1:Y:S02]  /*2ef0*/  SYNCS.PHASECHK.TRANS64 P0, [UR4+0x100], R0 ;  /* 0x00010000ff0075a7 */ /* 0x000e640008001004 */
[----:B-1----:R-:W-:Y:S05]  /*2f00*/  @P0 EXIT ;  /* 0x000000000000094d */ /* 0x002fea0003800000 */
[----:B------:R-:W-:Y:S02]  /*2f10*/  SHF.L.U32 R3, R3, 0x1f, RZ ;  /* 0x0000001f03037819 */ /* 0x000fe400000006ff */
[----:B------:R-:W-:-:S07]  /*2f20*/  MOV R0, UR4 ;  /* 0x0000000400007c02 */ /* 0x000fce0008000f00 */
.L_x_54:
[----:B-1----:R1:W2:Y:S02]  /*2f30*/  SYNCS.PHASECHK.TRANS64.TRYWAIT P0, [R0+URZ+0x100], R3 ;  /* 0x00010003000075a7 */ /* 0x0022a400080011ff */
[----:B--2---:R-:W-:Y:S05]  /*2f40*/  @!P0 NANOSLEEP.SYNCS 0x989680 ;  /* 0x009896800000895d */ /* 0x004fea0003900000 */
[----:B------:R-:W2:Y:S02]  /*2f50*/  @!P0 SYNCS.PHASECHK.TRANS64 P0, [R0+URZ+0x100], R3 ;  /* 0x00010003000085a7 */ /* 0x000ea400080010ff */
[----:B--2---:R-:W-:Y:S05]  /*2f60*/  @P0 EXIT ;  /* 0x000000000000094d */ /* 0x004fea0003800000 */
[----:B------:R-:W-:Y:S05]  /*2f70*/  BRA `(.L_x_54) ;  /* 0xfffffffc00ec7947 */ /* 0x000fea000383ffff */
.L_x_47:
[----:B------:R-:W-:-:S09]  /*2f80*/  UISETP.NE.AND UP1, UPT, UR8, URZ, UPT ;  /* 0x000000ff0800728c */ /* 0x000fd2000bf25270 */
[----:B------:R-:W-:Y:S05]  /*2f90*/  BRA.U UP1, `(.L_x_55) ;  /* 0x0000000d01947547 */ /* 0x000fea000b800000 */
[----:B------:R-:W-:Y:S01]  /*2fa0*/  UMOV UR4, 0x40 ;  /* 0x0000004000047882 */ /* 0x000fe20000000000 */
[----:B------:R-:W-:Y:S01]  /*2fb0*/  NOP ;  /* 0x0000000000007918 */ /* 0x000fe20000000000 */
[----:B------:R-:W-:Y:S01]  /*2fc0*/  ULEA UR4, UR37, UR4, 0x18 ;  /* 0x0000000425047291 */ /* 0x000fe2000f8ec0ff */
[----:B------:R-:W-:Y:S02]  /*2fd0*/  UMOV UR5, 0x400 ;  /* 0x0000040000057882 */ /* 0x000fe40000000000 */
[----:B------:R-:W-:-:S06]  /*2fe0*/  ULEA UR37, UR37, UR5, 0x18 ;  /* 0x0000000525257291 */ /* 0x000fcc000f8ec0ff */
[----:B------:R-:W1:Y:S02]  /*2ff0*/  LDS.U8 R0, [UR4+0x1c] ;  /* 0x00001c04ff007984 */ /* 0x000e640008000000 */
[----:B-1----:R-:W-:-:S13]  /*3000*/  ISETP.NE.AND P0, PT, R0, RZ, PT ;  /* 0x000000ff0000720c */ /* 0x002fda0003f05270 */
[----:B------:R-:W-:Y:S05]  /*3010*/  @P0 BRA `(.L_x_56) ;  /* 0x0000000000580947 */ /* 0x000fea0003800000 */
[----:B------:R-:W-:-:S13]  /*3020*/  ELECT P0, URZ, PT ;  /* 0x0000000000ff782f */ /* 0x000fda0003800000 */
[----:B------:R-:W-:Y:S05]  /*3030*/  @!P0 BRA `(.L_x_57) ;  /* 0x0000000000608947 */ /* 0x000fea0003800000 */
[----:B------:R-:W-:Y:S01]  /*3040*/  UMOV UR5, 0x10 ;  /* 0x0000001000057882 */ /* 0x000fe20000000000 */
[----:B------:R-:W-:Y:S01]  /*3050*/  HFMA2 R0, -RZ, RZ, 0, 5.9604644775390625e-08 ;  /* 0x00000001ff007431 */ /* 0x000fe200000001ff */
[----:B------:R-:W-:-:S03]  /*3060*/  MOV R2, 0xffff ;  /* 0x0000ffff00027802 */ /* 0x000fc60000000f00 */
[----:B------:R-:W-:Y:S04]  /*3070*/  DEPBAR.LE SB1, 0x36 ;  /* 0x00009d800000791a */ /* 0x000fe80000000000 */
[----:B------:R-:W1:Y:S02]  /*3080*/  UTCATOMSWS.FIND_AND_SET.ALIGN UP0, UR5, UR5 ;  /* 0x00000005000575e3 */ /* 0x000e640008000800 */
[----:B-1----:R-:W-:Y:S01]  /*3090*/  MOV R3, UR5 ;  /* 0x0000000500037c02 */ /* 0x002fe20008000f00 */
[----:B------:R-:W-:Y:S06]  /*30a0*/  BRA.U UP0, `(.L_x_58) ;  /* 0x0000000100187547 */ /* 0x000fec000b800000 */
.L_x_59:
[----:B------:R-:W-:Y:S05]  /*30b0*/  NANOSLEEP 0x64 ;  /* 0x000000640000795d */ /* 0x000fea0003800000 */
[----:B------:R-:W-:-:S05]  /*30c0*/  UMOV UR5, 0x10 ;  /* 0x0000001000057882 */ /* 0x000fca0000000000 */
[----:B------:R-:W-:Y:S04]  /*30d0*/  DEPBAR.LE SB1, 0x36 ;  /* 0x00009d800000791a */ /* 0x000fe80000000000 */
[----:B------:R-:W1:Y:S02]  /*30e0*/  UTCATOMSWS.FIND_AND_SET.ALIGN UP0, UR5, UR5 ;  /* 0x00000005000575e3 */ /* 0x000e640008000800 */
[----:B-1----:R-:W-:Y:S01]  /*30f0*/  MOV R3, UR5 ;  /* 0x0000000500037c02 */ /* 0x002fe20008000f00 */
[----:B------:R-:W-:Y:S05]  /*3100*/  BRA.U !UP0, `(.L_x_59) ;  /* 0xfffffffd08e87547 */ /* 0x000fea000b83ffff */
.L_x_58:
[-C--:B------:R-:W-:Y:S02]  /*3110*/  SHF.L.U32 R2, R2, R3.reuse, RZ ;  /* 0x0000000302027219 */ /* 0x080fe400000006ff */
[----:B------:R-:W-:Y:S01]  /*3120*/  SHF.L.U32 R0, R0, R3, RZ ;  /* 0x0000000300007219 */ /* 0x000fe200000006ff */
[----:B------:R-:W-:Y:S02]  /*3130*/  IMAD.SHL.U32 R3, R3, 0x20, RZ ;  /* 0x0000002003037824 */ /* 0x000fe400078e00ff */
[----:B------:R1:W-:Y:S04]  /*3140*/  ATOMS.OR RZ, [UR4+0x14], R2 ;  /* 0x00001402ffff798c */ /* 0x0003e8000b000004 */
[----:B------:R1:W-:Y:S04]  /*3150*/  ATOMS.OR RZ, [UR4+0x18], R0 ;  /* 0x00001800ffff798c */ /* 0x0003e8000b000004 */
[----:B------:R1:W-:Y:S01]  /*3160*/  STS [UR37+0x1a0], R3 ;  /* 0x0001a003ff007988 */ /* 0x0003e20008000825 */
[----:B------:R-:W-:Y:S05]  /*3170*/  BRA `(.L_x_57) ;  /* 0x0000000000107947 */ /* 0x000fea0003800000 */
.L_x_56:
[----:B------:R-:W-:Y:S02]  /*3180*/  MOV R0, 0xffffffff ;  /* 0xffffffff00007802 */ /* 0x000fe40000000f00 */
[----:B------:R-:W-:-:S03]  /*3190*/  MOV R2, 0x31c0 ;  /* 0x000031c000027802 */ /* 0x000fc60000000f00 */
[----:B------:R1:W-:Y:S04]  /*31a0*/  STS [UR37+0x1a0], R0 ;  /* 0x0001a000ff007988 */ /* 0x0003e80008000825 */
[----:B-1-3-5:R-:W-:Y:S05]  /*31b0*/  CALL.REL.NOINC `($__internal_1_$__cuda_sm10x_tcgen05_guardrail_trap_phase_invalid_during_alloc) ;  /* 0x00000070003c7944 */ /* 0x02afea0003c00000 */
.L_x_57:
[----:B------:R-:W-:Y:S05]  /*31c0*/  WARPSYNC.ALL ;  /* 0x0000000000007948 */ /* 0x000fea0003800000 */
[----:B------:R-:W2:Y:S01]  /*31d0*/  S2UR UR6, SR_CgaCtaId ;  /* 0x00000000000679c3 */ /* 0x000ea20000008800 */
[----:B------:R-:W-:Y:S01]  /*31e0*/  UMOV UR4, 0x400 ;  /* 0x0000040000047882 */ /* 0x000fe20000000000 */
[----:B------:R-:W-:-:S06]  /*31f0*/  NOP ;  /* 0x0000000000007918 */ /* 0x000fcc0000000000 */
[----:B------:R-:W-:Y:S06]  /*3200*/  BAR.ARV 0x6, 0xa0 ;  /* 0x0182800000007b1d */ /* 0x000fec0000002000 */
[----:B------:R-:W4:Y:S01]  /*3210*/  LDCU UR7, c[0x0][0x38c] ;  /* 0x00007180ff0777ac */ /* 0x000f220008000800 */
[----:B------:R-:W-:Y:S01]  /*3220*/  IMAD.MOV.U32 R11, RZ, RZ, 0x1 ;  /* 0x00000001ff0b7424 */ /* 0x000fe200078e00ff */
[----:B------:R-:W-:Y:S01]  /*3230*/  CS2R R8, SRZ ;  /* 0x0000000000087805 */ /* 0x000fe2000001ff00 */
[----:B------:R-:W-:Y:S01]  /*3240*/  IMAD.MOV.U32 R10, RZ, RZ, RZ ;  /* 0x000000ffff0a7224 */ /* 0x000fe200078e00ff */
[----:B------:R-:W-:Y:S01]  /*3250*/  UMOV UR18, URZ ;  /* 0x000000ff00127c82 */ /* 0x000fe20008000000 */
[----:B------:R-:W-:Y:S01]  /*3260*/  UMOV UR17, URZ ;  /* 0x000000ff00117c82 */ /* 0x000fe20008000000 */
[----:B------:R-:W-:Y:S01]  /*3270*/  UMOV UR22, 0x0 ;  /* 0x0000000000167882 */ /* 0x000fe20000000000 */
[----:B------:R-:W-:Y:S01]  /*3280*/  UMOV UR23, 0x44104a0 ;  /* 0x044104a000177882 */ /* 0x000fe20000000000 */
[----:B------:R-:W-:Y:S01]  /*3290*/  UMOV UR20, 0x0 ;  /* 0x0000000000147882 */ /* 0x000fe20000000000 */
[----:B------:R-:W-:Y:S01]  /*32a0*/  UMOV UR21, 0x44104a0 ;  /* 0x044104a000157882 */ /* 0x000fe20000000000 */
[----:B--2---:R-:W-:Y:S01]  /*32b0*/  ULEA UR6, UR6, UR4, 0x18 ;  /* 0x0000000406067291 */ /* 0x004fe2000f8ec0ff */
[----:B------:R-:W2:Y:S03]  /*32c0*/  LDCU UR4, c[0x0][0x38c] ;  /* 0x00007180ff0477ac */ /* 0x000ea60008000800 */
[----:B------:R-:W-:-:S02]  /*32d0*/  UIADD3 UR11, UPT, UPT, UR6, 0x6400, URZ ;  /* 0x00006400060b7890 */ /* 0x000fc4000fffe0ff */
[----:B----4-:R-:W-:-:S03]  /*32e0*/  UIADD3 UR7, UPT, UPT, UR7, 0x3f, URZ ;  /* 0x0000003f07077890 */ /* 0x010fc6000fffe0ff */
[----:B-1----:R-:W1:Y:S01]  /*32f0*/  LDS R0, [UR6+0x1a0] ;  /* 0x0001a006ff007984 */ /* 0x002e620008000800 */
[----:B------:R-:W-:Y:S02]  /*3300*/  UIADD3 UR12, UPT, UPT, UR6, 0x10400, URZ ;  /* 0x00010400060c7890 */ /* 0x000fe4000fffe0ff */
[----:B------:R-:W-:Y:S02]  /*3310*/  USHF.R.S32.HI UR5, URZ, 0x1f, UR7 ;  /* 0x0000001fff057899 */ /* 0x000fe40008011407 */
[----:B------:R-:W-:Y:S02]  /*3320*/  USHF.R.U32.HI UR11, URZ, 0x4, UR11 ;  /* 0x00000004ff0b7899 */ /* 0x000fe4000801160b */
[----:B------:R-:W-:Y:S02]  /*3330*/  ULEA.HI UR5, UR5, UR7, URZ, 0x6 ;  /* 0x0000000705057291 */ /* 0x000fe4000f8f30ff */
[----:B------:R-:W-:Y:S02]  /*3340*/  USHF.R.U32.HI UR12, URZ, 0x4, UR12 ;  /* 0x00000004ff0c7899 */ /* 0x000fe4000801160c */
[----:B------:R-:W-:-:S02]  /*3350*/  USHF.R.S32.HI UR5, URZ, 0x6, UR5 ;  /* 0x00000006ff057899 */ /* 0x000fc40008011405 */
[----:B------:R-:W-:Y:S02]  /*3360*/  ULOP3.LUT UR11, UR11, 0x3fff, URZ, 0xc0, !UPT ;  /* 0x00003fff0b0b7892 */ /* 0x000fe4000f8ec0ff */
[----:B------:R-:W-:Y:S02]  /*3370*/  UISETP.LT.AND UP0, UPT, UR5, 0x1, UPT ;  /* 0x000000010500788c */ /* 0x000fe4000bf01270 */
[----:B------:R-:W-:Y:S02]  /*3380*/  ULOP3.LUT UR12, UR12, 0x3fff, URZ, 0xc0, !UPT ;  /* 0x00003fff0c0c7892 */ /* 0x000fe4000f8ec0ff */
[----:B------:R-:W-:Y:S02]  /*3390*/  USEL UR10, UR5, 0x1, !UP0 ;  /* 0x00000001050a7887 */ /* 0x000fe4000c000000 */
[----:B------:R-:W-:Y:S02]  /*33a0*/  ULOP3.LUT UR11, UR11, 0x10000, URZ, 0xfc, !UPT ;  /* 0x000100000b0b7892 */ /* 0x000fe4000f8efcff */
[----:B------:R-:W-:-:S02]  /*33b0*/  ULOP3.LUT UR12, UR12, 0x2000000, URZ, 0xfc, !UPT ;  /* 0x020000000c0c7892 */ /* 0x000fc4000f8efcff */
[----:B------:R-:W-:Y:S02]  /*33c0*/  UIADD3 UR10, UPT, UPT, -UR10, URZ, URZ ;  /* 0x000000ff0a0a7290 */ /* 0x000fe4000fffe1ff */
[----:B--2---:R-:W-:Y:S01]  /*33d0*/  UISETP.GE.AND UP3, UPT, UR4, 0x1, UPT ;  /* 0x000000010400788c */ /* 0x004fe2000bf66270 */
[----:B-1----:R-:W-:-:S15]  /*33e0*/  R2UR UR19, R0 ;  /* 0x00000000001372ca */ /* 0x002fde00000e0000 */
.L_x_66:
[----:B------:R-:W-:Y:S02]  /*33f0*/  LEA R0, R10, UR6, 0x3 ;  /* 0x000000060a007c11 */ /* 0x000fe4000f8e18ff */
[----:B------:R-:W-:Y:S02]  /*3400*/  SHF.L.U32 R5, R9, 0x1f, RZ ;  /* 0x0000001f09057819 */ /* 0x000fe400000006ff */
[----:B------:R-:W-:Y:S01]  /*3410*/  PLOP3.LUT P0, PT, PT, PT, UP3, 0x80, 0x8 ;  /* 0x000000000008781c */ /* 0x000fe20003f0f038 */
[----:B------:R-:W-:Y:S01]  /*3420*/  VIADD R3, R0, 0x100 ;  /* 0x0000010000037836 */ /* 0x000fe20000000000 */
[----:B-1----:R-:W1:Y:S02]  /*3430*/  SYNCS.PHASECHK.TRANS64.TRYWAIT P1, [R0+URZ+0xf0], R5 ;  /* 0x0000f005000075a7 */ /* 0x002e6400080211ff */
[----:B-1--4-:R-:W-:Y:S09]  /*3440*/  @!P1 BRA `(.L_x_60) ;  /* 0x00000064009c9947 */ /* 0x012ff20003800000 */
.L_x_159:
[----:B------:R-:W-:Y:S01]  /*3450*/  LEA R4, R10, UR6, 0x4 ;  /* 0x000000060a047c11 */ /* 0x000fe2000f8e20ff */
[----:B------:R-:W-:Y:S01]  /*3460*/  @UP3 ULEA UR4, UR17, UR6, 0x3 ;  /* 0x0000000611043291 */ /* 0x000fe2000f8e18ff */
[----:B------:R-:W-:Y:S01]  /*3470*/  PLOP3.LUT P2, PT, PT, PT, PT, 0x80, 0x8 ;  /* 0x000000000008781c */ /* 0x000fe20003f4f070 */
[----:B------:R-:W-:Y:S01]  /*3480*/  ULEA UR8, UR18, UR6, 0x3 ;  /* 0x0000000612087291 */ /* 0x000fe2000f8e18ff */
[----:B------:R-:W-:Y:S02]  /*3490*/  PRMT R3, RZ, 0x654, R3 ;  /* 0x00000654ff037816 */ /* 0x000fe40000000003 */
[----:B-1----:R-:W1:Y:S01]  /*34a0*/  LDS.128 R4, [R4+0x180] ;  /* 0x0001800004047984 */ /* 0x002e620000000c00 */
[----:B------:R-:W-:Y:S02]  /*34b0*/  @P0 SHF.L.U32 R2, R8, 0x1f, RZ ;  /* 0x0000001f08020819 */ /* 0x000fe400000006ff */
[----:B------:R-:W-:Y:S01]  /*34c0*/  SHF.L.U32 R0, R11, 0x1f, RZ ;  /* 0x0000001f0b007819 */ /* 0x000fe200000006ff */
[----:B------:R-:W-:Y:S01]  /*34d0*/  @!PT LDS RZ, [RZ] ;  /* 0x00000000fffff984 */ /* 0x000fe20000000800 */
[----:B------:R-:W-:Y:S01]  /*34e0*/  @!PT LDS RZ, [RZ] ;  /* 0x00000000fffff984 */ /* 0x000fe20000000800 */
[----:B------:R-:W-:Y:S01]  /*34f0*/  @!PT LDS RZ, [RZ] ;  /* 0x00000000fffff984 */ /* 0x000fe20000000800 */
[----:B------:R-:W-:Y:S01]  /*3500*/  @!PT LDS RZ, [RZ] ;  /* 0x00000000fffff984 */ /* 0x000fe20000000800 */
[----:B------:R2:W-:Y:S06]  /*3510*/  MEMBAR.ALL.CTA ;  /* 0x0000000000007992 */ /* 0x0005ec0000008000 */
[----:B--2---:R-:W2:Y:S02]  /*3520*/  FENCE.VIEW.ASYNC.S ;  /* 0x00000000000073c6 */ /* 0x004ea40000000000 */
[----:B--2---:R2:W-:Y:S01]  /*3530*/  SYNCS.ARRIVE.TRANS64.RED.A1T0 RZ, [R3+URZ], RZ ;  /* 0x000000ff03ff79a7 */ /* 0x0045e200081004ff */
[----:B------:R2:W4:Y:S01]  /*3540*/  @P0 SYNCS.PHASECHK.TRANS64.TRYWAIT P2, [UR4], R2 ;  /* 0x00000002ff0005a7 */ /* 0x0005220008041104 */
[----:B------:R-:W-:Y:S01]  /*3550*/  ULEA.HI UR4, UR18, UR18, URZ, 0x1 ;  /* 0x0000001212047291 */ /* 0x000fe2000f8f08ff */
[----:B-1----:R-:W-:-:S03]  /*3560*/  LOP3.LUT P1, RZ, R6, 0x1, RZ, 0xc0, !PT ;  /* 0x0000000106ff7812 */ /* 0x002fc6000782c0ff */
[----:B------:R-:W-:Y:S02]  /*3570*/  USHF.L.U32 UR9, UR4, 0x7, URZ ;  /* 0x0000000704097899 */ /* 0x000fe400080006ff */
[----:B------:R-:W-:Y:S02]  /*3580*/  ULOP3.LUT UR4, UR4, 0xffe, URZ, 0xc0, !UPT ;  /* 0x00000ffe04047892 */ /* 0x000fe4000f8ec0ff */
[----:B------:R-:W-:Y:S02]  /*3590*/  ULOP3.LUT UR9, UR9, 0xffffff00, URZ, 0xc0, !UPT ;  /* 0xffffff0009097892 */ /* 0x000fe4000f8ec0ff */
[----:B------:R-:W-:Y:S02]  /*35a0*/  UIADD3 UR4, UPT, UPT, -UR4, UR18, URZ ;  /* 0x0000001204047290 */ /* 0x000fe4000fffe1ff */
[----:B------:R-:W-:Y:S01]  /*35b0*/  UIADD3 UR9, UPT, UPT, UR19, UR9, URZ ;  /* 0x0000000913097290 */ /* 0x000fe2000fffe0ff */
[----:B------:R-:W1:Y:S03]  /*35c0*/  SYNCS.PHASECHK.TRANS64.TRYWAIT P0, [UR8+0x130], R0 ;  /* 0x00013000ff0075a7 */ /* 0x000e660008001108 */
[----:B------:R-:W-:Y:S01]  /*35d0*/  ULEA UR9, UR4, UR9, 0x14 ;  /* 0x0000000904097291 */ /* 0x000fe2000f8ea0ff */
[----:B-12-4-:R-:W-:Y:S11]  /*35e0*/  @!P0 BRA `(.L_x_61) ;  /* 0x0000006400488947 */ /* 0x016ff60003800000 */
.L_x_161:
[----:B------:R-:W-:Y:S01]  /*35f0*/  IADD3 R10, PT, PT, R10, 0x1, RZ ;  /* 0x000000010a0a7810 */ /* 0x000fe20007ffe0ff */
[----:B------:R-:W-:Y:S06]  /*3600*/  BRA.U !UP3, `(.L_x_62) ;  /* 0x000000010b987547 */ /* 0x000fec000b800000 */
[----:B------:R-:W-:Y:S01]  /*3610*/  UPLOP3.LUT UP4, UPT, UPT, UPT, UPT, 0x40, 0x4 ;  /* 0x000000000004789c */ /* 0x000fe20003f8e870 */
[----:B------:R-:W-:Y:S01]  /*3620*/  UMOV UR16, UR10 ;  /* 0x0000000a00107c82 */ /* 0x000fe20008000000 */
[----:B------:R-:W-:Y:S01]  /*3630*/  UMOV UR15, UR5 ;  /* 0x00000005000f7c82 */ /* 0x000fe20008000000 */
[----:B------:R-:W-:-:S08]  /*3640*/  UMOV UR14, UR17 ;  /* 0x00000011000e7c82 */ /* 0x000fd00008000000 */
.L_x_65:
[----:B------:R-:W-:Y:S02]  /*3650*/  UIADD3 UR16, UPT, UPT, UR16, 0x1, URZ ;  /* 0x0000000110107890 */ /* 0x000fe4000fffe0ff */
[----:B--2---:R-:W-:Y:S02]  /*3660*/  ULEA UR7, UR14, UR6, 0x3 ;  /* 0x000000060e077291 */ /* 0x004fe4000f8e18ff */
[----:B------:R-:W-:Y:S01]  /*3670*/  UISETP.NE.AND UP0, UPT, UR16, URZ, UPT ;  /* 0x000000ff1000728c */ /* 0x000fe2000bf05270 */
[----:B----4-:R-:W-:Y:S10]  /*3680*/  @P2 BRA `(.L_x_63) ;  /* 0x00000000000c2947 */ /* 0x010ff40003800000 */
[----:B-1----:R-:W-:Y:S04]  /*3690*/  SHF.L.U32 R3, R8, 0x1f, RZ ;  /* 0x0000001f08037819 */ /* 0x002fe800000006ff */
[----:B------:R-:W1:Y:S02]  /*36a0*/  SYNCS.PHASECHK.TRANS64.TRYWAIT P0, [UR7], R3 ;  /* 0x00000003ff0075a7 */ /* 0x000e640008001107 */
[----:B-1----:R-:W-:Y:S05]  /*36b0*/  @!P0 BRA `(.L_x_64) ;  /* 0x00000064002c8947 */ /* 0x002fea0003800000 */
.L_x_63:
[----:B------:R-:W-:Y:S01]  /*36c0*/  UISETP.NE.AND UP1, UPT, UR15, 0x1, UPT ;  /* 0x000000010f00788c */ /* 0x000fe2000bf25270 */
[----:B------:R-:W-:Y:S01]  /*36d0*/  PLOP3.LUT P2, PT, PT, PT, PT, 0x80, 0x8 ;  /* 0x000000000008781c */ /* 0x000fe20003f4f070 */
[----:B------:R-:W-:Y:S02]  /*36e0*/  UIADD3 UR17, UPT, UPT, UR14, 0x1, URZ ;  /* 0x000000010e117890 */ /* 0x000fe4000fffe0ff */
[----:B------:R-:W-:Y:S02]  /*36f0*/  ULEA UR24, UR14, UR12, 0xa ;  /* 0x0000000c0e187291 */ /* 0x000fe4000f8e50ff */
[----:B------:R-:W-:Y:S01]  /*3700*/  UISETP.NE.AND UP2, UPT, UR17, 0xa, UPT ;  /* 0x0000000a1100788c */ /* 0x000fe2000bf45270 */
[----:B------:R-:W-:Y:S01]  /*3710*/  PLOP3.LUT P0, PT, PT, PT, UP1, 0x80, 0x8 ;  /* 0x000000000008781c */ /* 0x000fe20003f0f018 */
[----:B------:R-:W-:Y:S02]  /*3720*/  ULEA UR26, UR14, UR11, 0x8 ;  /* 0x0000000b0e1a7291 */ /* 0x000fe4000f8e40ff */
[----:B------:R-:W-:Y:S02]  /*3730*/  USEL UR13, URZ, 0x1, UP2 ;  /* 0x00000001ff0d7887 */ /* 0x000fe40009000000 */
[----:B------:R-:W-:Y:S02]  /*3740*/  USEL UR17, UR17, URZ, UP2 ;  /* 0x000000ff11117287 */ /* 0x000fe40009000000 */
[----:B------:R-:W-:Y:S02]  /*3750*/  UIADD3 UR30, UPT, UPT, UR24, 0x100, URZ ;  /* 0x00000100181e7890 */ /* 0x000fe4000fffe0ff */
[----:B------:R-:W-:Y:S01]  /*3760*/  @UP1 ULEA UR4, UR17, UR6, 0x3 ;  /* 0x0000000611041291 */ /* 0x000fe2000f8e18ff */
[----:B------:R-:W-:Y:S01]  /*3770*/  LOP3.LUT R8, R8, UR13, RZ, 0x3c, !PT ;  /* 0x0000000d08087c12 */ /* 0x000fe2000f8e3cff */
[----:B------:R-:W-:Y:S02]  /*3780*/  UIADD3 UR28, UPT, UPT, UR26, 0x2, URZ ;  /* 0x000000021a1c7890 */ /* 0x000fe4000fffe0ff */
[----:B------:R-:W-:Y:S01]  /*3790*/  UIADD3 UR7, UPT, UPT, UR7, 0x50, URZ ;  /* 0x0000005007077890 */ /* 0x000fe2000fffe0ff */
[----:B-1----:R-:W-:Y:S01]  /*37a0*/  @P0 SHF.L.U32 R0, R8, 0x1f, RZ ;  /* 0x0000001f08000819 */ /* 0x002fe200000006ff */
[----:B------:R-:W-:Y:S01]  /*37b0*/  UMOV UR25, 0x40004040 ;  /* 0x4000404000197882 */ /* 0x000fe20000000000 */
[----:B------:R-:W-:Y:S01]  /*37c0*/  UMOV UR27, 0x80004020 ;  /* 0x80004020001b7882 */ /* 0x000fe20000000000 */
[----:B------:R-:W-:Y:S01]  /*37d0*/  UMOV UR31, 0x40004040 ;  /* 0x40004040001f7882 */ /* 0x000fe20000000000 */
[----:B------:R2:W4:Y:S01]  /*37e0*/  @P0 SYNCS.PHASECHK.TRANS64.TRYWAIT P2, [UR4], R0 ;  /* 0x00000000ff0005a7 */ /* 0x0005220008041104 */
[----:B------:R-:W-:Y:S01]  /*37f0*/  UIADD3 UR15, UPT, UPT, UR15, -0x1, URZ ;  /* 0xffffffff0f0f7890 */ /* 0x000fe2000fffe0ff */
[----:B------:R2:W-:Y:S01]  /*3800*/  UTCIMMA gdesc[UR26], gdesc[UR24], tmem[UR9], tmem[UR22], idesc[UR23], UP4 ;  /* 0x00ff16181a0075ea */ /* 0x0005e2000a000109 */
[----:B------:R-:W-:Y:S01]  /*3810*/  UPLOP3.LUT UP4, UPT, UPT, UPT, UPT, 0x80, 0x8 ;  /* 0x000000000008789c */ /* 0x000fe20003f8f070 */
[----:B------:R-:W-:Y:S01]  /*3820*/  UMOV UR29, 0x80004020 ;  /* 0x80004020001d7882 */ /* 0x000fe20000000000 */
[----:B------:R-:W-:Y:S01]  /*3830*/  UMOV UR14, UR17 ;  /* 0x00000011000e7c82 */ /* 0x000fe20008000000 */
[----:B------:R2:W-:Y:S01]  /*3840*/  UTCIMMA gdesc[UR28], gdesc[UR30], tmem[UR9], tmem[UR20], idesc[UR21], UPT ;  /* 0x00ff141e1c0075ea */ /* 0x0005e2000b800109 */
[----:B------:R2:W-:Y:S01]  /*3850*/  UTCBAR [UR7], URZ ;  /* 0x000000ff070073e9 */ /* 0x0005e200080000ff */
[----:B------:R-:W-:Y:S06]  /*3860*/  BRA.U UP0, `(.L_x_65) ;  /* 0xfffffffd00787547 */ /* 0x000fec000b83ffff */
.L_x_62:
[----:B------:R-:W-:Y:S01]  /*3870*/  UIADD3 UR18, UPT, UPT, UR18, 0x1, URZ ;  /* 0x0000000112127890 */ /* 0x000fe2000fffe0ff */
[C---:B------:R-:W-:Y:S01]  /*3880*/  ISETP.NE.AND P0, PT, R10.reuse, 0x2, PT ;  /* 0x000000020a00780c */ /* 0x040fe20003f05270 */
[----:B------:R-:W-:Y:S02]  /*3890*/  UIADD3 UR8, UPT, UPT, UR8, 0x110, URZ ;  /* 0x0000011008087890 */ /* 0x000fe4000fffe0ff */
[----:B------:R-:W-:Y:S01]  /*38a0*/  UISETP.NE.AND UP0, UPT, UR18, 0x4, UPT ;  /* 0x000000041200788c */ /* 0x000fe2000bf05270 */
[----:B-12---:R-:W-:Y:S02]  /*38b0*/  SEL R0, RZ, 0x1, P0 ;  /* 0x00000001ff007807 */ /* 0x006fe40000000000 */
[----:B------:R-:W-:Y:S01]  /*38c0*/  SEL R10, R10, RZ, P0 ;  /* 0x000000ff0a0a7207 */ /* 0x000fe20000000000 */
[----:B------:R-:W-:Y:S01]  /*38d0*/  USEL UR4, URZ, 0x1, UP0 ;  /* 0x00000001ff047887 */ /* 0x000fe20008000000 */
[----:B------:R-:W-:Y:S01]  /*38e0*/  LOP3.LUT R9, R9, R0, RZ, 0x3c, !PT ;  /* 0x0000000009097212 */ /* 0x000fe200078e3cff */
[----:B------:R-:W-:Y:S01]  /*38f0*/  USEL UR18, UR18, URZ, UP0 ;  /* 0x000000ff12127287 */ /* 0x000fe20008000000 */
[----:B------:R1:W-:Y:S03]  /*3900*/  UTCBAR [UR8], URZ ;  /* 0x000000ff080073e9 */ /* 0x0003e600080000ff */
[----:B------:R-:W-:Y:S01]  /*3910*/  LOP3.LUT R11, R11, UR4, RZ, 0x3c, !PT ;  /* 0x000000040b0b7c12 */ /* 0x000fe2000f8e3cff */
[----:B------:R-:W-:Y:S07]  /*3920*/  @P1 BRA `(.L_x_66) ;  /* 0xfffffff800b01947 */ /* 0x000fee000383ffff */
[----:B------:R-:W2:Y:S01]  /*3930*/  S2UR UR4, SR_CgaCtaId ;  /* 0x00000000000479c3 */ /* 0x000ea20000008800 */
[----:B------:R-:W-:Y:S01]  /*3940*/  ELECT P0, URZ, PT ;  /* 0x0000000000ff782f */ /* 0x000fe20003800000 */
[----:B------:R-:W-:Y:S01]  /*3950*/  IMAD.MOV.U32 R0, RZ, RZ, 0x1 ;  /* 0x00000001ff007424 */ /* 0x000fe200078e00ff */
[----:B------:R-:W-:Y:S01]  /*3960*/  UIADD3 UR6, UPT, UPT, UR6, 0x130, URZ ;  /* 0x0000013006067890 */ /* 0x000fe2000fffe0ff */
[----:B------:R-:W-:Y:S01]  /*3970*/  SHF.L.U32 R3, R11, 0x1f, RZ ;  /* 0x0000001f0b037819 */ /* 0x000fe200000006ff */
[----:B------:R-:W-:-:S03]  /*3980*/  UMOV UR5, 0x40 ;  /* 0x0000004000057882 */ /* 0x000fc60000000000 */
[----:B------:R-:W-:Y:S01]  /*3990*/  UVIRTCOUNT.DEALLOC.SMPOOL 0x80 ;  /* 0x000000800000784c */ /* 0x000fe20000000000 */
[----:B--2---:R-:W-:Y:S02]  /*39a0*/  ULEA UR4, UR4, UR5, 0x18 ;  /* 0x0000000504047291 */ /* 0x004fe4000f8ec0ff */
[----:B------:R-:W-:-:S07]  /*39b0*/  ULEA UR5, UR18, UR6, 0x3 ;  /* 0x0000000612057291 */ /* 0x000fce000f8e18ff */
[----:B------:R2:W-:Y:S02]  /*39c0*/  @P0 STS.U8 [UR4+0x1c], R0 ;  /* 0x00001c00ff000988 */ /* 0x0005e40008000004 */
[----:B------:R-:W3:Y:S02]  /*39d0*/  SYNCS.PHASECHK.TRANS64.TRYWAIT P0, [UR5], R3 ;  /* 0x00000003ff0075a7 */ /* 0x000ee40008001105 */
[----:B--23--:R-:W-:Y:S05]  /*39e0*/  @!P0 BRA `(.L_x_67) ;  /* 0x0000006000788947 */ /* 0x00cfea0003800000 */
.L_x_164:
[----:B------:R-:W-:-:S04]  /*39f0*/  UIADD3 UR7, UPT, UPT, UR18, 0x1, URZ ;  /* 0x0000000112077890 */ /* 0x000fc8000fffe0ff */
[----:B------:R-:W-:-:S04]  /*3a00*/  UISETP.NE.AND UP0, UPT, UR7, 0x4, UPT ;  /* 0x000000040700788c */ /* 0x000fc8000bf05270 */
[----:B-1----:R-:W-:Y:S02]  /*3a10*/  USEL UR8, URZ, 0x1, UP0 ;  /* 0x00000001ff087887 */ /* 0x002fe40008000000 */
[----:B------:R-:W-:-:S04]  /*3a20*/  USEL UR7, UR7, URZ, UP0 ;  /* 0x000000ff07077287 */ /* 0x000fc80008000000 */
[----:B------:R-:W-:Y:S01]  /*3a30*/  ULEA UR5, UR7, UR6, 0x3 ;  /* 0x0000000607057291 */ /* 0x000fe2000f8e18ff */
[----:B------:R-:W-:-:S04]  /*3a40*/  LOP3.LUT R2, R11, UR8, RZ, 0x3c, !PT ;  /* 0x000000080b027c12 */ /* 0x000fc8000f8e3cff */
[----:B--2---:R-:W-:-:S04]  /*3a50*/  SHF.L.U32 R3, R2, 0x1f, RZ ;  /* 0x0000001f02037819 */ /* 0x004fc800000006ff */
[----:B------:R-:W1:Y:S02]  /*3a60*/  SYNCS.PHASECHK.TRANS64.TRYWAIT P0, [UR5], R3 ;  /* 0x00000003ff0075a7 */ /* 0x000e640008001105 */
[----:B-1----:R-:W-:Y:S05]  /*3a70*/  @!P0 BRA `(.L_x_68) ;  /* 0x00000060006c8947 */ /* 0x002fea0003800000 */
.L_x_166:
        /* <DEDUP_REMOVED lines=9> */
.L_x_168:
[----:B------:R-:W-:-:S04]  /*3b10*/  UIADD3 UR7, UPT, UPT, UR7, 0x1, URZ ;  /* 0x0000000107077890 */ /* 0x000fc8000fffe0ff */
[----:B------:R-:W-:-:S04]  /*3b20*/  UISETP.NE.AND UP0, UPT, UR7, 0x4, UPT ;  /* 0x000000040700788c */ /* 0x000fc8000bf05270 */
[----:B------:R-:W-:Y:S02]  /*3b30*/  USEL UR5, URZ, 0x1, UP0 ;  /* 0x00000001ff057887 */ /* 0x000fe40008000000 */
[----:B------:R-:W-:-:S04]  /*3b40*/  USEL UR7, UR7, URZ, UP0 ;  /* 0x000000ff07077287 */ /* 0x000fc80008000000 */
[----:B------:R-:W-:Y:S01]  /*3b50*/  ULEA UR7, UR7, UR6, 0x3 ;  /* 0x0000000607077291 */ /* 0x000fe2000f8e18ff */
[----:B-1----:R-:W-:-:S04]  /*3b60*/  LOP3.LUT R3, R2, UR5, RZ, 0x3c, !PT ;  /* 0x0000000502037c12 */ /* 0x002fc8000f8e3cff */
[----:B------:R-:W-:-:S04]  /*3b70*/  SHF.L.U32 R3, R3, 0x1f, RZ ;  /* 0x0000001f03037819 */ /* 0x000fc800000006ff */
[----:B------:R-:W1:Y:S02]  /*3b80*/  SYNCS.PHASECHK.TRANS64.TRYWAIT P0, [UR7], R3 ;  /* 0x00000003ff0075a7 */ /* 0x000e640008001107 */
[----:B-1----:R-:W-:Y:S05]  /*3b90*/  @!P0 BRA `(.L_x_70) ;  /* 0x0000006000548947 */ /* 0x002fea0003800000 */
.L_x_170:
[----:B------:R-:W-:Y:S01]  /*3ba0*/  NOP ;  /* 0x0000000000007918 */ /* 0x000fe20000000000 */
[----:B-1----:R-:W1:Y:S01]  /*3bb0*/  LDS R0, [UR4+0x14] ;  /* 0x00001404ff007984 */ /* 0x002e620008000800 */
[----:B------:R-:W-:Y:S01]  /*3bc0*/  ULOP3.LUT UR6, UR19, 0xffff, URZ, 0xc0, !UPT ;  /* 0x0000ffff13067892 */ /* 0x000fe2000f8ec0ff */
[----:B------:R-:W-:Y:S01]  /*3bd0*/  UMOV UR8, 0xffff ;  /* 0x0000ffff00087882 */ /* 0x000fe20000000000 */
[----:B------:R-:W-:Y:S02]  /*3be0*/  UMOV UR5, 0x1 ;  /* 0x0000000100057882 */ /* 0x000fe40000000000 */
[----:B------:R-:W-:-:S04]  /*3bf0*/  USHF.R.U32.HI UR6, URZ, 0x5, UR6 ;  /* 0x00000005ff067899 */ /* 0x000fc80008011606 */
[----:B------:R-:W-:Y:S02]  /*3c00*/  USHF.L.U32 UR8, UR8, UR6, URZ ;  /* 0x0000000608087299 */ /* 0x000fe400080006ff */
[----:B------:R-:W-:-:S04]  /*3c10*/  USHF.L.U32 UR5, UR5, UR6, URZ ;  /* 0x0000000605057299 */ /* 0x000fc800080006ff */
[----:B-1----:R-:W-:-:S04]  /*3c20*/  LOP3.LUT R0, R0, UR8, RZ, 0xc0, !PT ;  /* 0x0000000800007c12 */ /* 0x002fc8000f8ec0ff */
[----:B------:R-:W-:-:S13]  /*3c30*/  ISETP.NE.AND P0, PT, R0, UR8, PT ;  /* 0x0000000800007c0c */ /* 0x000fda000bf05270 */
[----:B------:R-:W-:Y:S05]  /*3c40*/  @P0 BRA `(.L_x_71) ;  /* 0x0000000000580947 */ /* 0x000fea0003800000 */
[----:B------:R-:W1:Y:S02]  /*3c50*/  LDS R0, [UR4+0x18] ;  /* 0x00001804ff007984 */ /* 0x000e640008000800 */
[----:B-1----:R-:W-:-:S04]  /*3c60*/  LOP3.LUT R0, R0, UR5, RZ, 0xc0, !PT ;  /* 0x0000000500007c12 */ /* 0x002fc8000f8ec0ff */
[----:B------:R-:W-:-:S13]  /*3c70*/  ISETP.NE.AND P0, PT, R0, UR5, PT ;  /* 0x0000000500007c0c */ /* 0x000fda000bf05270 */
[----:B------:R-:W-:Y:S05]  /*3c80*/  @P0 BRA `(.L_x_72) ;  /* 0x00000000003c0947 */ /* 0x000fea0003800000 */
[----:B------:R-:W1:Y:S01]  /*3c90*/  S2R R2, SR_LANEID ;  /* 0x0000000000027919 */ /* 0x000e620000000000 */
[----:B------:R-:W-:Y:S01]  /*3ca0*/  ULOP3.LUT UR8, URZ, UR8, URZ, 0x33, !UPT ;  /* 0x00000008ff087292 */ /* 0x000fe2000f8e33ff */
[----:B------:R-:W-:Y:S01]  /*3cb0*/  LOP3.LUT R4, RZ, UR5, RZ, 0x33, !PT ;  /* 0x00000005ff047c12 */ /* 0x000fe2000f8e33ff */
[----:B------:R-:W-:Y:S02]  /*3cc0*/  VOTEU.ANY UR7, UPT, PT ;  /* 0x0000000000077886 */ /* 0x000fe400038e0100 */
[----:B------:R-:W-:Y:S01]  /*3cd0*/  UFLO.U32 UR7, UR7 ;  /* 0x00000007000772bd */ /* 0x000fe200080e0000 */
[----:B------:R-:W2:Y:S01]  /*3ce0*/  REDUX UR5, R4 ;  /* 0x00000000040573c4 */ /* 0x000ea20000000000 */
[----:B------:R-:W-:-:S06]  /*3cf0*/  IMAD.U32 R0, RZ, RZ, UR8 ;  /* 0x00000008ff007e24 */ /* 0x000fcc000f8e00ff */
[----:B------:R3:W-:Y:S01]  /*3d00*/  UTCATOMSWS.AND URZ, UR8 ;  /* 0x0000000800ff79e3 */ /* 0x0007e20008000000 */
[----:B------:R-:W4:Y:S01]  /*3d10*/  REDUX UR6, R0 ;  /* 0x00000000000673c4 */ /* 0x000f220000000000 */
[----:B-1----:R-:W-:Y:S01]  /*3d20*/  ISETP.EQ.U32.AND P0, PT, R2, UR7, PT ;  /* 0x0000000702007c0c */ /* 0x002fe2000bf02070 */
[----:B--2---:R-:W-:Y:S01]  /*3d30*/  IMAD.U32 R2, RZ, RZ, UR5 ;  /* 0x00000005ff027e24 */ /* 0x004fe2000f8e00ff */
[----:B----4-:R-:W-:-:S11]  /*3d40*/  MOV R3, UR6 ;  /* 0x0000000600037c02 */ /* 0x010fd60008000f00 */
[----:B------:R3:W-:Y:S04]  /*3d50*/  @P0 ATOMS.AND RZ, [UR4+0x14], R3 ;  /* 0x00001403ffff098c */ /* 0x0007e8000a800004 */
[----:B------:R3:W-:Y:S01]  /*3d60*/  @P0 ATOMS.AND RZ, [UR4+0x18], R2 ;  /* 0x00001802ffff098c */ /* 0x0007e2000a800004 */
[----:B------:R-:W-:Y:S05]  /*3d70*/  BRA `(.L_x_73) ;  /* 0x0000000000147947 */ /* 0x000fea0003800000 */
.L_x_72:
[----:B------:R-:W-:Y:S02]  /*3d80*/  MOV R2, 0x3da0 ;  /* 0x00003da000027802 */ /* 0x000fe40000000f00 */
[----:B----45:R-:W-:Y:S05]  /*3d90*/  CALL.REL.NOINC `($__internal_0_$__cuda_sm10x_tcgen05_guardrail_trap_col_being_dealloced_not_returned_by_alloc) ;  /* 0x0000006400387944 */ /* 0x030fea0003c00000 */
[----:B------:R-:W-:Y:S05]  /*3da0*/  BRA `(.L_x_73) ;  /* 0x0000000000087947 */ /* 0x000fea0003800000 */
.L_x_71:
[----:B------:R-:W-:Y:S02]  /*3db0*/  MOV R2, 0x3dd0 ;  /* 0x00003dd000027802 */ /* 0x000fe40000000f00 */
[----:B----45:R-:W-:Y:S05]  /*3dc0*/  CALL.REL.NOINC `($__internal_2_$__cuda_sm10x_tcgen05_guardrail_trap_unallocated_columns_being_dealloced) ;  /* 0x0000006400447944 */ /* 0x030fea0003c00000 */
.L_x_73:
[----:B------:R-:W-:Y:S01]  /*3dd0*/  NOP ;  /* 0x0000000000007918 */ /* 0x000fe20000000000 */
[----:B---3--:R-:W-:Y:S05]  /*3de0*/  EXIT ;  /* 0x000000000000794d */ /* 0x008fea0003800000 */
.L_x_55:
[----:B------:R-:W-:-:S09]  /*3df0*/  UISETP.NE.OR UP2, UPT, UR8, 0x3, !UP2 ;  /* 0x000000030800788c */ /* 0x000fd2000d745670 */
[----:B------:R-:W-:Y:S05]  /*3e00*/  BRA.U UP2, `(.L_x_74) ;  /* 0x0000001102147547 */ /* 0x000fea000b800000 */
[----:B------:R-:W1:Y:S01]  /*3e10*/  LDC R0, c[0x0][0xb30] ;  /* 0x0002cc00ff007b82 */ /* 0x000e620000000800 */
[----:B------:R-:W2:Y:S01]  /*3e20*/  LDCU.64 UR8, c[0x0][0x888] ;  /* 0x00011100ff0877ac */ /* 0x000ea20008000a00 */
[----:B------:R-:W-:Y:S02]  /*3e30*/  HFMA2 R29, -RZ, RZ, 0, 0 ;  /* 0x00000000ff1d7431 */ /* 0x000fe400000001ff */
[----:B------:R-:W-:Y:S01]  /*3e40*/  IMAD.MOV.U32 R31, RZ, RZ, 0x1 ;  /* 0x00000001ff1f7424 */ /* 0x000fe200078e00ff */
[----:B------:R-:W-:Y:S01]  /*3e50*/  MOV R23, 0x1000 ;  /* 0x0000100000177802 */ /* 0x000fe20000000f00 */
[----:B------:R-:W4:Y:S01]  /*3e60*/  LDCU.64 UR4, c[0x0][0x890] ;  /* 0x00011200ff0477ac */ /* 0x000f220008000a00 */
[----:B------:R-:W-:Y:S01]  /*3e70*/  IMAD.MOV.U32 R30, RZ, RZ, RZ ;  /* 0x000000ffff1e7224 */ /* 0x000fe200078e00ff */
[----:B------:R-:W3:Y:S01]  /*3e80*/  LDC R19, c[0x0][0x370] ;  /* 0x0000dc00ff137b82 */ /* 0x000ee20000000800 */
[----:B------:R-:W-:Y:S01]  /*3e90*/  UMOV UR7, 0x400 ;  /* 0x0000040000077882 */ /* 0x000fe20000000000 */
[----:B------:R-:W-:-:S02]  /*3ea0*/  UPLOP3.LUT UP1, UPT, UPT, UPT, UPT, 0x40, 0x4 ;  /* 0x000000000004789c */ /* 0x000fc40003f2e870 */
[----:B------:R-:W-:-:S04]  /*3eb0*/  ULEA UR7, UR37, UR7, 0x18 ;  /* 0x0000000725077291 */ /* 0x000fc8000f8ec0ff */
[----:B------:R-:W3:Y:S01]  /*3ec0*/  LDC R2, c[0x0][0xb0c] ;  /* 0x0002c300ff027b82 */ /* 0x000ee20000000800 */
[----:B------:R-:W-:Y:S02]  /*3ed0*/  UIADD3 UR13, UPT, UPT, UR7, 0xb8, URZ ;  /* 0x000000b8070d7890 */ /* 0x000fe4000fffe0ff */
[----:B--2---:R-:W-:Y:S02]  /*3ee0*/  UISETP.NE.U32.AND UP2, UPT, UR8, URZ, UPT ;  /* 0x000000ff0800728c */ /* 0x004fe4000bf45070 */
[----:B------:R-:W-:Y:S02]  /*3ef0*/  UIADD3 UR33, UPT, UPT, UR7, 0xa0, URZ ;  /* 0x000000a007217890 */ /* 0x000fe4000fffe0ff */
[----:B----4-:R-:W-:Y:S01]  /*3f00*/  UISETP.NE.U32.AND UP3, UPT, UR4, URZ, UPT ;  /* 0x000000ff0400728c */ /* 0x010fe2000bf65070 */
[----:B------:R-:W2:Y:S01]  /*3f10*/  LDC R18, c[0x0][0xb20] ;  /* 0x0002c800ff127b82 */ /* 0x000ea20000000800 */
[----:B-1----:R-:W-:Y:S01]  /*3f20*/  ISETP.NE.AND P1, PT, R0, 0x1, PT ;  /* 0x000000010000780c */ /* 0x002fe20003f25270 */
[----:B------:R-:W-:-:S02]  /*3f30*/  UISETP.NE.AND.EX UP2, UPT, UR9, URZ, UPT, UP2 ;  /* 0x000000ff0900728c */ /* 0x000fc4000bf45320 */
[----:B------:R-:W-:Y:S02]  /*3f40*/  UIADD3 UR25, UPT, UPT, UR7, 0xa8, URZ ;  /* 0x000000a807197890 */ /* 0x000fe4000fffe0ff */
[----:B------:R-:W-:Y:S02]  /*3f50*/  UIADD3 UR17, UPT, UPT, UR7, 0xb0, URZ ;  /* 0x000000b007117890 */ /* 0x000fe4000fffe0ff */
[----:B------:R-:W1:Y:S01]  /*3f60*/  LDC.64 R32, c[0x0][0x348] ;  /* 0x0000d200ff207b82 */ /* 0x000e620000000a00 */
[----:B------:R-:W-:Y:S02]  /*3f70*/  UPRMT UR13, UR37, 0x654, UR13 ;  /* 0x00000654250d7896 */ /* 0x000fe4000800000d */
[----:B------:R-:W-:-:S05]  /*3f80*/  UISETP.NE.AND.EX UP3, UPT, UR5, URZ, UPT, UP3 ;  /* 0x000000ff0500728c */ /* 0x000fca000bf65330 */
[----:B------:R-:W4:Y:S08]  /*3f90*/  LDC.64 R16, c[0x0][0xb10] ;  /* 0x0002c400ff107b82 */ /* 0x000f300000000a00 */
[----:B------:R-:W1:Y:S08]  /*3fa0*/  LDC.64 R6, c[0x0][0xb18] ;  /* 0x0002c600ff067b82 */ /* 0x000e700000000a00 */
[----:B------:R-:W1:Y:S08]  /*3fb0*/  LDC.64 R4, c[0x0][0xb28] ;  /* 0x0002ca00ff047b82 */ /* 0x000e700000000a00 */
[----:B--23--:R-:W1:Y:S02]  /*3fc0*/  LDC R22, c[0x0][0x374] ;  /* 0x0000dd00ff167b82 */ /* 0x00ce640000000800 */
.L_x_85:
[C---:B------:R-:W-:Y:S02]  /*3fd0*/  LEA R0, R30.reuse, UR7, 0x3 ;  /* 0x000000071e007c11 */ /* 0x040fe4000f8e18ff */
[----:B------:R-:W-:Y:S02]  /*3fe0*/  SHF.L.U32 R3, R29, 0x1f, RZ ;  /* 0x0000001f1d037819 */ /* 0x000fe400000006ff */
[----:B------:R-:W-:Y:S02]  /*3ff0*/  LEA R24, R30, UR7, 0x4 ;  /* 0x000000071e187c11 */ /* 0x000fe4000f8e20ff */
[----:B--2---:R-:W2:Y:S02]  /*4000*/  SYNCS.PHASECHK.TRANS64.TRYWAIT P0, [R0+URZ+0xf0], R3 ;  /* 0x0000f003000075a7 */ /* 0x004ea400080011ff */
[----:B--2---:R-:W-:Y:S05]  /*4010*/  @!P0 BRA `(.L_x_75) ;  /* 0x0000005c004c8947 */ /* 0x004fea0003800000 */
.L_x_171:
[----:B------:R-:W-:Y:S01]  /*4020*/  ISETP.GE.AND P0, PT, R40, 0x1, PT ;  /* 0x000000012800780c */ /* 0x000fe20003f06270 */
[----:B------:R-:W3:Y:S01]  /*4030*/  LDS.128 R24, [R24+0x180] ;  /* 0x0001800018187984 */ /* 0x000ee20000000c00 */
[----:B--2---:R-:W-:Y:S01]  /*4040*/  VIADD R0, R0, 0x100 ;  /* 0x0000010000007836 */ /* 0x004fe20000000000 */
[----:B------:R-:W-:Y:S01]  /*4050*/  @!PT LDS RZ, [RZ] ;  /* 0x00000000fffff984 */ /* 0x000fe20000000800 */
[----:B------:R-:W-:Y:S01]  /*4060*/  @!PT LDS RZ, [RZ] ;  /* 0x00000000fffff984 */ /* 0x000fe20000000800 */
[----:B------:R-:W-:Y:S01]  /*4070*/  @!PT LDS RZ, [RZ] ;  /* 0x00000000fffff984 */ /* 0x000fe20000000800 */
[----:B------:R-:W-:Y:S01]  /*4080*/  @!PT LDS RZ, [RZ] ;  /* 0x00000000fffff984 */ /* 0x000fe20000000800 */
[----:B------:R2:W-:Y:S06]  /*4090*/  MEMBAR.ALL.CTA ;  /* 0x0000000000007992 */ /* 0x0005ec0000008000 */
[----:B--2---:R-:W2:Y:S01]  /*40a0*/  FENCE.VIEW.ASYNC.S ;  /* 0x00000000000073c6 */ /* 0x004ea20000000000 */
[----:B------:R-:W-:Y:S04]  /*40b0*/  PRMT R0, RZ, 0x654, R0 ;  /* 0x00000654ff007816 */ /* 0x000fe80000000000 */
[----:B--2---:R2:W-:Y:S01]  /*40c0*/  SYNCS.ARRIVE.TRANS64.RED.A1T0 RZ, [R0+URZ], RZ ;  /* 0x000000ff00ff79a7 */ /* 0x0045e200081004ff */
[----:B---3--:R-:W-:Y:S11]  /*40d0*/  LOP3.LUT P3, RZ, R26, 0x1, RZ, 0xc0, !PT ;  /* 0x000000011aff7812 */ /* 0x008ff6000786c0ff */
[----:B------:R-:W-:Y:S02]  /*40e0*/  @!UPT UIADD3 URZ, UPT, UPT, URZ, URZ, URZ ;  /* 0x000000fffffff290 */ /* 0x000fe4000fffe0ff */
[----:B------:R-:W-:Y:S02]  /*40f0*/  @P3 MOV R13, R24 ;  /* 0x00000018000d3202 */ /* 0x000fe40000000f00 */
[----:B------:R-:W-:Y:S01]  /*4100*/  @P3 LOP3.LUT R8, R25, 0xffff, RZ, 0xc0, !PT ;  /* 0x0000ffff19083812 */ /* 0x000fe200078ec0ff */
[----:B--2---:R-:W-:Y:S06]  /*4110*/  @!P0 BRA `(.L_x_76) ;  /* 0x0000000000a48947 */ /* 0x004fec0003800000 */
[----:B-1----:R-:W-:Y:S01]  /*4120*/  IMAD.HI.U32 R35, R22, R7, RZ ;  /* 0x0000000716237227 */ /* 0x002fe200078e00ff */
[----:B------:R-:W-:Y:S02]  /*4130*/  ISETP.NE.AND P0, PT, R6, 0x1, PT ;  /* 0x000000010600780c */ /* 0x000fe40003f05270 */
[----:B------:R-:W-:Y:S01]  /*4140*/  ISETP.NE.AND P2, PT, R40, 0x1, PT ;  /* 0x000000012800780c */ /* 0x000fe20003f45270 */
[----:B----4-:R-:W-:Y:S01]  /*4150*/  IMAD.HI.U32 R34, R19, R16, RZ ;  /* 0x0000001013227227 */ /* 0x010fe200078e00ff */
[----:B------:R-:W-:Y:S02]  /*4160*/  SHF.R.U32.HI R35, RZ, R18, R35 ;  /* 0x00000012ff237219 */ /* 0x000fe40000011623 */
[----:B------:R-:W-:Y:S01]  /*4170*/  ISETP.NE.AND P4, PT, R2, 0x1, PT ;  /* 0x000000010200780c */ /* 0x000fe20003f85270 */
[----:B------:R-:W-:Y:S01]  /*4180*/  IMAD.HI.U32 R36, R13, R16, RZ ;  /* 0x000000100d247227 */ /* 0x000fe200078e00ff */
[----:B------:R-:W-:Y:S02]  /*4190*/  SHF.R.U32.HI R34, RZ, R17, R34 ;  /* 0x00000011ff227219 */ /* 0x000fe40000011622 */
[----:B------:R-:W-:Y:S01]  /*41a0*/  SEL R3, R22, R35, !P0 ;  /* 0x0000002316037207 */ /* 0x000fe20004000000 */
[C---:B------:R-:W-:Y:S01]  /*41b0*/  IMAD.HI.U32 R35, R8.reuse, R7, RZ ;  /* 0x0000000708237227 */ /* 0x040fe200078e00ff */
[----:B------:R-:W-:Y:S02]  /*41c0*/  SEL R11, R19, R34, !P4 ;  /* 0x00000022130b7207 */ /* 0x000fe40006000000 */
[----:B------:R-:W-:Y:S01]  /*41d0*/  SHF.R.U32.HI R36, RZ, R17, R36 ;  /* 0x00000011ff247219 */ /* 0x000fe20000011624 */
[----:B------:R-:W-:Y:S01]  /*41e0*/  IMAD.HI.U32 R38, R3, R4, RZ ;  /* 0x0000000403267227 */ /* 0x000fe200078e00ff */
[----:B------:R-:W-:Y:S03]  /*41f0*/  SHF.R.U32.HI R35, RZ, R18, R35 ;  /* 0x00000012ff237219 */ /* 0x000fe60000011623 */
[----:B------:R-:W-:Y:S01]  /*4200*/  IMAD.HI.U32 R34, R11, R4, RZ ;  /* 0x000000040b227227 */ /* 0x000fe200078e00ff */
[----:B------:R-:W-:Y:S02]  /*4210*/  @P2 SHF.R.U32.HI R3, RZ, R5, R38 ;  /* 0x00000005ff032219 */ /* 0x000fe40000011626 */
[----:B------:R-:W-:Y:S02]  /*4220*/  SEL R9, R8, R35, !P0 ;  /* 0x0000002308097207 */ /* 0x000fe40004000000 */
[----:B------:R-:W-:Y:S01]  /*4230*/  @P2 SHF.R.U32.HI R11, RZ, R5, R34 ;  /* 0x00000005ff0b2219 */ /* 0x000fe20000011622 */
[C---:B------:R-:W-:Y:S01]  /*4240*/  IMAD R10, R40.reuse, R3, RZ ;  /* 0x00000003280a7224 */ /* 0x040fe200078e02ff */
[----:B------:R-:W-:Y:S01]  /*4250*/  SEL R3, R13, R36, !P4 ;  /* 0x000000240d037207 */ /* 0x000fe20006000000 */
[C---:B------:R-:W-:Y:S03]  /*4260*/  IMAD.HI.U32 R14, R9.reuse, R4, RZ ;  /* 0x00000004090e7227 */ /* 0x040fe600078e00ff */
[----:B------:R-:W-:Y:S01]  /*4270*/  ISETP.GE.AND P0, PT, R9, R10, PT ;  /* 0x0000000a0900720c */ /* 0x000fe20003f06270 */
[C---:B------:R-:W-:Y:S01]  /*4280*/  IMAD R12, R40.reuse, R11, RZ ;  /* 0x0000000b280c7224 */ /* 0x040fe200078e02ff */
[-C--:B------:R-:W-:Y:S04]  /*4290*/  SHF.R.U32.HI R14, RZ, R5.reuse, R14 ;  /* 0x00000005ff0e7219 */ /* 0x080fe8000001160e */
[----:B------:R-:W-:Y:S02]  /*42a0*/  ISETP.GE.OR P0, PT, R3, R12, P0 ;  /* 0x0000000c0300720c */ /* 0x000fe40000706670 */
[----:B------:R-:W-:Y:S05]  /*42b0*/  SEL R15, R9, R14, !P2 ;  /* 0x0000000e090f7207 */ /* 0x000fea0005000000 */
[----:B------:R-:W-:Y:S04]  /*42c0*/  IMAD.MOV R14, RZ, RZ, -R15 ;  /* 0x000000ffff0e7224 */ /* 0x000fe800078e0a0f */
[----:B------:R-:W-:Y:S02]  /*42d0*/  IMAD R14, R40, R14, R9 ;  /* 0x0000000e280e7224 */ /* 0x000fe400078e0209 */
[C---:B------:R-:W-:Y:S05]  /*42e0*/  @!P0 IMAD.HI.U32 R10, R3.reuse, R4, RZ ;  /* 0x00000004030a8227 */ /* 0x040fea00078e00ff */
[----:B------:R-:W-:Y:S04]  /*42f0*/  @!P0 SHF.R.U32.HI R10, RZ, R5, R10 ;  /* 0x00000005ff0a8219 */ /* 0x000fe8000001160a */
[----:B------:R-:W-:Y:S01]  /*4300*/  @!P0 SEL R0, R3, R10, !P2 ;  /* 0x0000000a03008207 */ /* 0x000fe20005000000 */
[----:B------:R-:W-:Y:S03]  /*4310*/  IMAD.MOV R10, RZ, RZ, -R3 ;  /* 0x000000ffff0a7224 */ /* 0x000fe600078e0a03 */
[----:B------:R-:W-:Y:S01]  /*4320*/  @!P0 IADD3 R15, PT, PT, R15, -R0, RZ ;  /* 0x800000000f0f8210 */ /* 0x000fe20007ffe0ff */
[----:B------:R-:W-:Y:S01]  /*4330*/  @!P0 IMAD R0, R11, R14, R0 ;  /* 0x0000000e0b008224 */ /* 0x000fe200078e0200 */
[----:B------:R-:W-:Y:S01]  /*4340*/  IADD3 R11, PT, PT, -R9, RZ, RZ ;  /* 0x000000ff090b7210 */ /* 0x000fe20007ffe1ff */
[----:B------:R-:W-:Y:S02]  /*4350*/  IMAD R13, R2, R10, R13 ;  /* 0x0000000a020d7224 */ /* 0x000fe400078e020d */
[----:B------:R-:W-:Y:S02]  /*4360*/  @!P0 IMAD R9, R15, R40, R3 ;  /* 0x000000280f098224 */ /* 0x000fe400078e0203 */
[----:B------:R-:W-:Y:S02]  /*4370*/  @!P0 IMAD.MOV.U32 R3, RZ, RZ, R0 ;  /* 0x000000ffff038224 */ /* 0x000fe400078e0000 */
[----:B------:R-:W-:Y:S02]  /*4380*/  IMAD R8, R6, R11, R8 ;  /* 0x0000000b06087224 */ /* 0x000fe400078e0208 */
[----:B------:R-:W-:Y:S02]  /*4390*/  IMAD R13, R3, R2, R13 ;  /* 0x00000002030d7224 */ /* 0x000fe400078e020d */
[----:B------:R-:W-:Y:S02]  /*43a0*/  IMAD R8, R9, R6, R8 ;  /* 0x0000000609087224 */ /* 0x000fe400078e0208 */
.L_x_76:
[----:B------:R-:W-:Y:S05]  /*43b0*/  BRA.U UP1, `(.L_x_77) ;  /* 0x0000000101107547 */ /* 0x000fea000b800000 */
[----:B------:R-:W-:Y:S04]  /*43c0*/  MOV R0, UR6 ;  /* 0x0000000600007c02 */ /* 0x000fe80008000f00 */
[----:B------:R-:W-:Y:S04]  /*43d0*/  SHF.L.U32 R3, R0, 0x1f, RZ ;  /* 0x0000001f00037819 */ /* 0x000fe800000006ff */
[----:B------:R-:W2:Y:S02]  /*43e0*/  SYNCS.PHASECHK.TRANS64.TRYWAIT P0, [UR7+0xe8], R3 ;  /* 0x0000e803ff0075a7 */ /* 0x000ea40008001107 */
[----:B--2---:R-:W-:Y:S05]  /*43f0*/  @!P0 BRA `(.L_x_78) ;  /* 0x0000005800688947 */ /* 0x004fea0003800000 */
.L_x_77:
[----:B------:R-:W-:Y:S02]  /*4400*/  R2UR UR35, R21 ;  /* 0x00000000152372ca */ /* 0x000fe400000e0000 */
[----:B------:R-:W-:Y:S02]  /*4410*/  R2UR UR34, R20 ;  /* 0x00000000142272ca */ /* 0x000fe400000e0000 */
[----:B------:R-:W-:Y:S02]  /*4420*/  ISETP.NE.U32.AND P2, PT, RZ, UR4, PT ;  /* 0x00000004ff007c0c */ /* 0x000fe4000bf45070 */
[----:B------:R-:W-:Y:S02]  /*4430*/  SHF.L.U32 R12, R31, 0x1f, RZ ;  /* 0x0000001f1f0c7819 */ /* 0x000fe400000006ff */
[----:B------:R-:W-:Y:S05]  /*4440*/  ISETP.NE.AND.EX P2, PT, RZ, UR5, PT, P2 ;  /* 0x00000005ff007c0c */ /* 0x000fea000bf45320 */
[----:B------:R-:W-:Y:S02]  /*4450*/  USHF.L.U32 UR35, UR35, 0x6, URZ ;  /* 0x0000000623237899 */ /* 0x000fe400080006ff */
[----:B------:R-:W-:Y:S01]  /*4460*/  USHF.L.U32 UR34, UR34, 0x8, URZ ;  /* 0x0000000822227899 */ /* 0x000fe200080006ff */
[----:B------:R-:W-:Y:S11]  /*4470*/  BRA.U !UP3, `(.L_x_79) ;  /* 0x000000010b347547 */ /* 0x000ff6000b800000 */
[----:B------:R-:W-:Y:S01]  /*4480*/  UPLOP3.LUT UP0, UPT, UPT, UPT, UP2, 0x80, 0x8 ;  /* 0x000000000008789c */ /* 0x000fe20003f0f020 */
[----:B--2---:R-:W-:Y:S02]  /*4490*/  HFMA2 R0, -RZ, RZ, 0, 5.9604644775390625e-08 ;  /* 0x00000001ff007431 */ /* 0x004fe400000001ff */
[----:B------:R-:W-:Y:S03]  /*44a0*/  IMAD.MOV.U32 R91, RZ, RZ, 0x1 ;  /* 0x00000001ff5b7424 */ /* 0x000fe600078e00ff */
[----:B------:R-:W-:Y:S05]  /*44b0*/  PLOP3.LUT P0, PT, PT, PT, UP0, 0x80, 0x8 ;  /* 0x000000000008781c */ /* 0x000fea0003f0f008 */
[----:B------:R-:W2:Y:S01]  /*44c0*/  @UP0 LDCU.64 UR10, c[0x0][0x888] ;  /* 0x00011100ff0a07ac */ /* 0x000ea20008000a00 */
[----:B------:R-:W-:Y:S07]  /*44d0*/  @UP0 UIMAD UR8, UR36, UR4, URZ ;  /* 0x00000004240802a4 */ /* 0x000fee000f8e02ff */
[----:B------:R-:W-:Y:S01]  /*44e0*/  @!P0 PRMT R91, R0, 0x7610, R91 ;  /* 0x00007610005b8816 */ /* 0x000fe2000000005b */
[----:B--2---:R-:W-:Y:S03]  /*44f0*/  @UP0 UIMAD.WIDE UR10, UR8, 0x4, UR10 ;  /* 0x00000004080a08a5 */ /* 0x004fe6000f8e020a */
[----:B------:R-:W2:Y:S03]  /*4500*/  @!UP0 LDCU UR8, c[0x0][0x880] ;  /* 0x00011000ff0887ac */ /* 0x000ea60008000800 */
[----:B------:R-:W-:Y:S01]  /*4510*/  IMAD.U32 R10, RZ, RZ, UR10 ;  /* 0x0000000aff0a7e24 */ /* 0x000fe2000f8e00ff */
[----:B------:R-:W-:Y:S05]  /*4520*/  MOV R11, UR11 ;  /* 0x0000000b000b7c02 */ /* 0x000fea0008000f00 */
[----:B-----5:R3:W5:Y:S02]  /*4530*/  @P0 LDG.E R50, desc[UR46][R10.64] ;  /* 0x0000002e0a320981 */ /* 0x020764000c1e1900 */
[----:B--23--:R-:W-:Y:S07]  /*4540*/  @!P0 IMAD.U32 R50, RZ, RZ, UR8 ;  /* 0x00000008ff328e24 */ /* 0x00cfee000f8e00ff */
.L_x_79:
[----:B-----5:R-:W-:Y:S01]  /*4550*/  @!P2 ISETP.EQ.AND P0, PT, R50, RZ, PT ;  /* 0x000000ff3200a20c */ /* 0x020fe20003f02270 */
[----:B------:R-:W-:Y:S01]  /*4560*/  @!UPT UIADD3 URZ, UPT, UPT, URZ, URZ, URZ ;  /* 0x000000fffffff290 */ /* 0x000fe2000fffe0ff */
[----:B------:R-:W-:Y:S11]  /*4570*/  @!P2 BRA `(.L_x_80) ;  /* 0x000000000014a947 */ /* 0x000ff60003800000 */
[----:B------:R-:W-:Y:S02]  /*4580*/  LOP3.LUT P2, RZ, R91, 0xff, RZ, 0xc0, !PT ;  /* 0x000000ff5bff7812 */ /* 0x000fe4000784c0ff */
[----:B------:R-:W-:Y:S04]  /*4590*/  PLOP3.LUT P0, PT, PT, PT, UP0, 0x80, 0x8 ;  /* 0x000000000008781c */ /* 0x000fe80003f0f008 */
[----:B------:R-:W-:Y:S07]  /*45a0*/  PLOP3.LUT P0, PT, P0, PT, PT, 0x8, 0x80 ;  /* 0x000000000080781c */ /* 0x000fee000070e170 */
[----:B------:R-:W-:Y:S11]  /*45b0*/  @P2 ISETP.EQ.AND P0, PT, R50, RZ, PT ;  /* 0x000000ff3200220c */ /* 0x000ff60003f02270 */
[----:B------:R-:W-:Y:S02]  /*45c0*/  @!UPT UIADD3 URZ, UPT, UPT, URZ, URZ, URZ ;  /* 0x000000fffffff290 */ /* 0x000fe4000fffe0ff */
.L_x_80:
[----:B------:R-:W3:Y:S01]  /*45d0*/  SYNCS.PHASECHK.TRANS64.TRYWAIT P2, [UR7+0xc0], R12 ;  /* 0x0000c00cff0075a7 */ /* 0x000ee20008041107 */
[----:B------:R-:W-:Y:S04]  /*45e0*/  ELECT P4, URZ, PT ;  /* 0x0000000000ff782f */ /* 0x000fe80003880000 */
[----:B------:R-:W-:Y:S11]  /*45f0*/  PLOP3.LUT P4, PT, P0, P4, PT, 0xf2, 0x2f ;  /* 0x00000000002f781c */ /* 0x000ff60000789e72 */
[----:B------:R-:W-:Y:S02]  /*4600*/  @!UPT UIADD3 URZ, UPT, UPT, URZ, URZ, URZ ;  /* 0x000000fffffff290 */ /* 0x000fe4000fffe0ff */
[----:B-1----:R-:W-:Y:S05]  /*4610*/  @!P4 IADD3 R9, P0, PT, R32, 0x580, RZ ;  /* 0x000005802009c810 */ /* 0x002fea0007f1e0ff */
[----:B--2---:R-:W-:Y:S01]  /*4620*/  @!P4 IMAD.X R0, RZ, RZ, R33, P0 ;  /* 0x000000ffff00c224 */ /* 0x004fe200000e0621 */
[----:B---3--:R-:W-:Y:S07]  /*4630*/  @!P2 BRA `(.L_x_81) ;  /* 0x0000005400f0a947 */ /* 0x008fee0003800000 */
.L_x_174:
[----:B------:R-:W-:Y:S01]  /*4640*/  @!P4 R2UR UR8, R0 ;  /* 0x000000000008c2ca */ /* 0x000fe200000e0000 */
[----:B------:R-:W-:Y:S01]  /*4650*/  VOTEU.ALL UP1, P4 ;  /* 0x0000000000ff7886 */ /* 0x000fe20002020000 */
[----:B------:R-:W-:Y:S01]  /*4660*/  @!P4 R2UR UR9, R9 ;  /* 0x000000000909c2ca */ /* 0x000fe200000e0000 */
[----:B------:R-:W-:Y:S01]  /*4670*/  @!P4 IMAD.MOV.U32 R0, RZ, RZ, 0x1000 ;  /* 0x00001000ff00c424 */ /* 0x000fe200078e00ff */
[----:B------:R-:W-:Y:S01]  /*4680*/  UMOV UR10, 0x0 ;  /* 0x00000000000a7882 */ /* 0x000fe20000000000 */
[----:B------:R-:W-:Y:S01]  /*4690*/  UMOV UR11, 0x10000000 ;  /* 0x10000000000b7882 */ /* 0x000fe20000000000 */
[----:B------:R-:W-:Y:S01]  /*46a0*/  @!UP1 UIADD3 UR32, UPT, UPT, UR7, 0x200, URZ ;  /* 0x0000020007209890 */ /* 0x000fe2000fffe0ff */
[----:B------:R-:W-:Y:S01]  /*46b0*/  @!P4 IADD3 R9, P0, PT, R32, 0x580, RZ ;  /* 0x000005802009c810 */ /* 0x000fe20007f1e0ff */
[----:B------:R-:W-:Y:S05]  /*46c0*/  VOTEU.ALL UP1, P4 ;  /* 0x0000000000ff7886 */ /* 0x000fea0002020000 */
[----:B------:R-:W-:Y:S01]  /*46d0*/  IMAD.U32 R11, RZ, RZ, UR8 ;  /* 0x00000008ff0b7e24 */ /* 0x000fe2000f8e00ff */
[----:B------:R-:W-:Y:S01]  /*46e0*/  UPRMT UR8, UR37, 0x654, UR33 ;  /* 0x0000065425087896 */ /* 0x000fe20008000021 */
[----:B------:R-:W-:Y:S03]  /*46f0*/  IMAD.U32 R10, RZ, RZ, UR9 ;  /* 0x00000009ff0a7e24 */ /* 0x000fe6000f8e00ff */
[----:B------:R-:W-:Y:S02]  /*4700*/  @!P4 R2UR UR15, R11 ;  /* 0x000000000b0fc2ca */ /* 0x000fe400000e0000 */
[----:B------:R-:W-:Y:S11]  /*4710*/  @!P4 R2UR UR14, R10 ;  /* 0x000000000a0ec2ca */ /* 0x000ff600000e0000 */
[----:B------:R-:W-:Y:S02]  /*4720*/  @!UPT UIADD3 URZ, UPT, UPT, URZ, URZ, URZ ;  /* 0x000000fffffff290 */ /* 0x000fe4000fffe0ff */
[----:B------:R2:W-:Y:S01]  /*4730*/  @!UP1 UTMALDG.3D [UR32], [UR14], desc[UR10] ;  /* 0x00000a200e0095b4 */ /* 0x0005e20008011000 */
[----:B------:R3:W-:Y:S01]  /*4740*/  @!P4 SYNCS.ARRIVE.TRANS64.RED.A0TR RZ, [UR7+0xa0], R0 ;  /* 0x0000a000ffffc9a7 */ /* 0x0007e20008300407 */
[----:B------:R-:W-:Y:S01]  /*4750*/  SYNCS.ARRIVE.TRANS64.RED.A1T0 RZ, [UR8], RZ ;  /* 0x000000ffffff79a7 */ /* 0x000fe20008100408 */
[----:B---3--:R-:W-:Y:S01]  /*4760*/  @!P4 IMAD.X R0, RZ, RZ, R33, P0 ;  /* 0x000000ffff00c224 */ /* 0x008fe200000e0621 */
[----:B------:R-:W3:Y:S02]  /*4770*/  SYNCS.PHASECHK.TRANS64.TRYWAIT P2, [UR7+0xc8], R12 ;  /* 0x0000c80cff0075a7 */ /* 0x000ee40008041107 */
[----:B--23--:R-:W-:Y:S05]  /*4780*/  @!P2 BRA `(.L_x_82) ;  /* 0x0000005400b4a947 */ /* 0x00cfea0003800000 */
.L_x_176:
        /* <DEDUP_REMOVED lines=8> */
[----:B------:R-:W-:Y:S01]  /*4810*/  @!UP1 UIADD3 UR24, UPT, UPT, UR7, 0x1200, URZ ;  /* 0x0000120007189890 */ /* 0x000fe2000fffe0ff */
[----:B------:R-:W-:Y:S01]  /*4820*/  VOTEU.ALL UP1, P4 ;  /* 0x0000000000ff7886 */ /* 0x000fe20002020000 */
[----:B------:R-:W-:Y:S01]  /*4830*/  UMOV UR27, UR35 ;  /* 0x00000023001b7c82 */ /* 0x000fe20008000000 */
[----:B------:R-:W-:Y:S02]  /*4840*/  UMOV UR28, UR36 ;  /* 0x00000024001c7c82 */ /* 0x000fe40008000000 */
[----:B------:R-:W-:Y:S01]  /*4850*/  IMAD.U32 R11, RZ, RZ, UR8 ;  /* 0x00000008ff0b7e24 */ /* 0x000fe2000f8e00ff */
[----:B------:R-:W-:Y:S01]  /*4860*/  UPRMT UR8, UR37, 0x654, UR25 ;  /* 0x0000065425087896 */ /* 0x000fe20008000019 */
[----:B------:R-:W-:Y:S02]  /*4870*/  IMAD.U32 R10, RZ, RZ, UR9 ;  /* 0x00000009ff0a7e24 */ /* 0x000fe4000f8e00ff */
[----:B------:R-:W-:Y:S01]  /*4880*/  @!P4 IMAD.X R20, RZ, RZ, R33, P0 ;  /* 0x000000ffff14c224 */ /* 0x000fe200000e0621 */
[----:B------:R-:W-:Y:S02]  /*4890*/  @!P4 R2UR UR15, R11 ;  /* 0x000000000b0fc2ca */ /* 0x000fe400000e0000 */
[----:B------:R-:W-:Y:S11]  /*48a0*/  @!P4 R2UR UR14, R10 ;  /* 0x000000000a0ec2ca */ /* 0x000ff600000e0000 */
[----:B------:R-:W-:Y:S02]  /*48b0*/  @!UPT UIADD3 URZ, UPT, UPT, URZ, URZ, URZ ;  /* 0x000000fffffff290 */ /* 0x000fe4000fffe0ff */
[----:B------:R2:W-:Y:S01]  /*48c0*/  @!UP1 UTMALDG.3D [UR24], [UR14], desc[UR10] ;  /* 0x00000a180e0095b4 */ /* 0x0005e20008011000 */
[----:B------:R2:W-:Y:S01]  /*48d0*/  @!P4 SYNCS.ARRIVE.TRANS64.RED.A0TR RZ, [UR7+0xa8], R0 ;  /* 0x0000a800ffffc9a7 */ /* 0x0005e20008300407 */
[----:B------:R-:W-:Y:S01]  /*48e0*/  SYNCS.ARRIVE.TRANS64.RED.A1T0 RZ, [UR8], RZ ;  /* 0x000000ffffff79a7 */ /* 0x000fe20008100408 */
[----:B------:R-:W3:Y:S02]  /*48f0*/  SYNCS.PHASECHK.TRANS64.TRYWAIT P2, [UR7+0xd0], R12 ;  /* 0x0000d00cff0075a7 */ /* 0x000ee40008041107 */
[----:B--23--:R-:W-:Y:S05]  /*4900*/  @!P2 BRA `(.L_x_83) ;  /* 0x00000054006ca947 */ /* 0x00cfea0003800000 */
.L_x_178:
[----:B------:R-:W2:Y:S01]  /*4910*/  LDC.64 R14, c[0x0][0xb10] ;  /* 0x0002c400ff0e7b82 */ /* 0x000ea20000000a00 */
[----:B------:R-:W-:Y:S01]  /*4920*/  @!P4 R2UR UR8, R20 ;  /* 0x000000001408c2ca */ /* 0x000fe200000e0000 */
[----:B------:R-:W-:Y:S01]  /*4930*/  VOTEU.ALL UP1, P4 ;  /* 0x0000000000ff7886 */ /* 0x000fe20002020000 */
[----:B------:R-:W-:Y:S01]  /*4940*/  @!P4 R2UR UR9, R21 ;  /* 0x000000001509c2ca */ /* 0x000fe200000e0000 */
[----:B------:R-:W-:Y:S01]  /*4950*/  UMOV UR10, 0x0 ;  /* 0x00000000000a7882 */ /* 0x000fe20000000000 */
[----:B------:R-:W-:Y:S03]  /*4960*/  UMOV UR11, 0x10000000 ;  /* 0x10000000000b7882 */ /* 0x000fe60000000000 */
[----:B------:R-:W3:Y:S01]  /*4970*/  LDC.64 R10, c[0x0][0xb18] ;  /* 0x0002c600ff0a7b82 */ /* 0x000ee20000000a00 */
[----:B------:R-:W-:Y:S01]  /*4980*/  @!UP1 UIADD3 UR18, UPT, UPT, UR34, 0x80, URZ ;  /* 0x0000008022129890 */ /* 0x000fe2000fffe0ff */
[----:B------:R-:W-:Y:S01]  /*4990*/  @P3 SHF.R.U32.HI R28, RZ, 0x10, R25 ;  /* 0x00000010ff1c3819 */ /* 0x000fe20000011619 */
[----:B------:R-:W-:Y:S01]  /*49a0*/  @!UP1 UIADD3 UR16, UPT, UPT, UR7, 0x2200, URZ ;  /* 0x0000220007109890 */ /* 0x000fe2000fffe0ff */
[----:B------:R-:W-:Y:S01]  /*49b0*/  VIADD R30, R30, 0x1 ;  /* 0x000000011e1e7836 */ /* 0x000fe20000000000 */
[----:B------:R-:W-:Y:S03]  /*49c0*/  VOTEU.ALL UP1, P4 ;  /* 0x0000000000ff7886 */ /* 0x000fe60002020000 */
[----:B------:R-:W5:Y:S01]  /*49d0*/  @!P1 LDC R0, c[0x0][0xb20] ;  /* 0x0002c800ff009b82 */ /* 0x000f620000000800 */
[----:B------:R-:W-:Y:S01]  /*49e0*/  UMOV UR19, UR35 ;  /* 0x0000002300137c82 */ /* 0x000fe20008000000 */
[----:B------:R-:W-:Y:S01]  /*49f0*/  IMAD.U32 R21, RZ, RZ, UR8 ;  /* 0x00000008ff157e24 */ /* 0x000fe2000f8e00ff */
[----:B------:R-:W-:Y:S05]  /*4a00*/  UMOV UR20, UR36 ;  /* 0x0000002400147c82 */ /* 0x000fea0008000000 */
[----:B-1----:R-:W1:Y:S01]  /*4a10*/  @!P1 LDC R3, c[0x0][0xb0c] ;  /* 0x0002c300ff039b82 */ /* 0x002e620000000800 */
[----:B------:R-:W-:Y:S01]  /*4a20*/  IMAD.U32 R20, RZ, RZ, UR9 ;  /* 0x00000009ff147e24 */ /* 0x000fe2000f8e00ff */
[----:B------:R-:W-:Y:S01]  /*4a30*/  UPRMT UR8, UR37, 0x654, UR17 ;  /* 0x0000065425087896 */ /* 0x000fe20008000011 */
[----:B------:R-:W-:Y:S03]  /*4a40*/  @!P4 R2UR UR15, R21 ;  /* 0x00000000150fc2ca */ /* 0x000fe600000e0000 */
[----:B------:R-:W-:Y:S01]  /*4a50*/  @!P4 R2UR UR14, R20 ;  /* 0x00000000140ec2ca */ /* 0x000fe200000e0000 */
[----:B------:R-:W-:Y:S11]  /*4a60*/  @!P4 IMAD.MOV.U32 R20, RZ, RZ, 0x1000 ;  /* 0x00001000ff14c424 */ /* 0x000ff600078e00ff */
[----:B------:R-:W-:Y:S01]  /*4a70*/  @!UPT UIADD3 URZ, UPT, UPT, URZ, URZ, URZ ;  /* 0x000000fffffff290 */ /* 0x000fe2000fffe0ff */
[----:B------:R1:W-:Y:S01]  /*4a80*/  @!UP1 UTMALDG.3D [UR16], [UR14], desc[UR10] ;  /* 0x00000a100e0095b4 */ /* 0x0003e20008011000 */
[----:B------:R1:W-:Y:S02]  /*4a90*/  @!P4 SYNCS.ARRIVE.TRANS64.RED.A0TR RZ, [UR7+0xb0], R20 ;  /* 0x0000b014ffffc9a7 */ /* 0x0003e40008300407 */
[----:B-1----:R-:W-:Y:S01]  /*4aa0*/  @!P1 ISETP.NE.AND P2, PT, R3, 0x1, PT ;  /* 0x000000010300980c */ /* 0x002fe20003f45270 */
[C---:B--2---:R-:W-:Y:S01]  /*4ab0*/  @!P1 IMAD.HI.U32 R14, R13.reuse, R14, RZ ;  /* 0x0000000e0d0e9227 */ /* 0x044fe200078e00ff */
[----:B---3--:R-:W-:Y:S03]  /*4ac0*/  @!P1 ISETP.NE.AND P0, PT, R10, 0x1, PT ;  /* 0x000000010a00980c */ /* 0x008fe60003f05270 */
[C---:B------:R-:W-:Y:S01]  /*4ad0*/  @!P1 IMAD.HI.U32 R11, R8.reuse, R11, RZ ;  /* 0x0000000b080b9227 */ /* 0x040fe200078e00ff */
[----:B------:R-:W-:Y:S04]  /*4ae0*/  @!P1 SHF.R.U32.HI R14, RZ, R15, R14 ;  /* 0x0000000fff0e9219 */ /* 0x000fe8000001160e */
[----:B-----5:R-:W-:Y:S01]  /*4af0*/  @!P1 SHF.R.U32.HI R9, RZ, R0, R11 ;  /* 0x00000000ff099219 */ /* 0x020fe2000001160b */
[----:B------:R-:W-:Y:S01]  /*4b00*/  SYNCS.ARRIVE.TRANS64.RED.A1T0 RZ, [UR8], RZ ;  /* 0x000000ffffff79a7 */ /* 0x000fe20008100408 */
[----:B------:R-:W-:Y:S02]  /*4b10*/  @!P1 SEL R14, R13, R14, !P2 ;  /* 0x0000000e0d0e9207 */ /* 0x000fe40005000000 */
[----:B------:R-:W-:Y:S01]  /*4b20*/  @!P1 SEL R9, R8, R9, !P0 ;  /* 0x0000000908099207 */ /* 0x000fe20004000000 */
[----:B------:R-:W1:Y:S04]  /*4b30*/  SYNCS.PHASECHK.TRANS64.TRYWAIT P5, [UR7+0xd8], R12 ;  /* 0x0000d80cff0075a7 */ /* 0x000e6800080a1107 */
[----:B------:R-:W-:Y:S02]  /*4b40*/  @!P1 IMAD.IADD R0, R9, 0x1, -R14 ;  /* 0x0000000109009824 */ /* 0x000fe400078e0a0e */
[----:B------:R-:W-:Y:S02]  /*4b50*/  @!P1 IMAD.IADD R9, R14, 0x1, -R9 ;  /* 0x000000010e099824 */ /* 0x000fe400078e0a09 */
[----:B------:R-:W-:Y:S02]  /*4b60*/  @!P1 IMAD R13, R0, R3, R13 ;  /* 0x00000003000d9224 */ /* 0x000fe400078e020d */
[----:B------:R-:W-:Y:S01]  /*4b70*/  @!P1 IMAD R8, R9, R10, R8 ;  /* 0x0000000a09089224 */ /* 0x000fe200078e0208 */
[----:B-1----:R-:W-:Y:S06]  /*4b80*/  @!P5 BRA `(.L_x_84) ;  /* 0x0000005000e4d947 */ /* 0x002fec0003800000 */
.L_x_180:
[----:B-1----:R-:W-:Y:S01]  /*4b90*/  @!P4 IADD3 R3, P0, PT, R32, 0x580, RZ ;  /* 0x000005802003c810 */ /* 0x002fe20007f1e0ff */
[----:B------:R-:W-:Y:S01]  /*4ba0*/  VOTEU.ALL UP1, P4 ;  /* 0x0000000000ff7886 */ /* 0x000fe20002020000 */
[----:B------:R-:W-:Y:S01]  /*4bb0*/  UMOV UR18, 0x0 ;  /* 0x0000000000127882 */ /* 0x000fe20000000000 */
[----:B------:R-:W-:Y:S01]  /*4bc0*/  UMOV UR19, 0x10000000 ;  /* 0x1000000000137882 */ /* 0x000fe20000000000 */
[----:B------:R-:W-:Y:S01]  /*4bd0*/  @!P4 R2UR UR9, R3 ;  /* 0x000000000309c2ca */ /* 0x000fe200000e0000 */
[----:B------:R-:W-:Y:S01]  /*4be0*/  @!P4 IMAD.X R0, RZ, RZ, R33, P0 ;  /* 0x000000ffff00c224 */ /* 0x000fe200000e0621 */
[----:B------:R-:W-:Y:S01]  /*4bf0*/  @!UP1 UIADD3 UR10, UPT, UPT, UR34, 0xc0, URZ ;  /* 0x000000c0220a9890 */ /* 0x000fe2000fffe0ff */
[----:B------:R-:W-:Y:S01]  /*4c00*/  ISETP.NE.AND P0, PT, R30, 0x2, PT ;  /* 0x000000021e00780c */ /* 0x000fe20003f05270 */
[----:B------:R-:W-:Y:S01]  /*4c10*/  UMOV UR11, UR35 ;  /* 0x00000023000b7c82 */ /* 0x000fe20008000000 */
[----:B------:R-:W-:Y:S01]  /*4c20*/  UMOV UR12, UR36 ;  /* 0x00000024000c7c82 */ /* 0x000fe20008000000 */
[----:B------:R-:W-:Y:S01]  /*4c30*/  @!P4 R2UR UR8, R0 ;  /* 0x000000000008c2ca */ /* 0x000fe200000e0000 */
[----:B------:R-:W-:Y:S01]  /*4c40*/  IMAD.IADD R20, R8, 0x1, R83 ;  /* 0x0000000108147824 */ /* 0x000fe200078e0253 */
[----:B------:R-:W-:Y:S01]  /*4c50*/  @P3 R2UR UR36, R28 ;  /* 0x000000001c2432ca */ /* 0x000fe200000e0000 */
[----:B------:R-:W-:Y:S01]  /*4c60*/  IMAD.IADD R21, R13, 0x1, R90 ;  /* 0x000000010d157824 */ /* 0x000fe200078e025a */
[----:B------:R-:W-:Y:S02]  /*4c70*/  SEL R0, RZ, 0x1, P0 ;  /* 0x00000001ff007807 */ /* 0x000fe40000000000 */
[----:B------:R-:W-:Y:S01]  /*4c80*/  LOP3.LUT R31, R31, 0x1, RZ, 0x3c, !PT ;  /* 0x000000011f1f7812 */ /* 0x000fe200078e3cff */
[----:B------:R-:W-:Y:S01]  /*4c90*/  IMAD.U32 R10, RZ, RZ, UR9 ;  /* 0x00000009ff0a7e24 */ /* 0x000fe2000f8e00ff */
[----:B------:R-:W-:Y:S01]  /*4ca0*/  @!UP1 UIADD3 UR9, UPT, UPT, UR7, 0xb8, URZ ;  /* 0x000000b807099890 */ /* 0x000fe2000fffe0ff */
[----:B------:R-:W-:Y:S02]  /*4cb0*/  LOP3.LUT R29, R29, R0, RZ, 0x3c, !PT ;  /* 0x000000001d1d7212 */ /* 0x000fe400078e3cff */
[----:B------:R-:W-:Y:S02]  /*4cc0*/  SEL R30, R30, RZ, P0 ;  /* 0x000000ff1e1e7207 */ /* 0x000fe40000000000 */
[----:B------:R-:W-:Y:S01]  /*4cd0*/  IMAD.U32 R11, RZ, RZ, UR8 ;  /* 0x00000008ff0b7e24 */ /* 0x000fe2000f8e00ff */
[----:B------:R-:W-:Y:S01]  /*4ce0*/  @!P4 R2UR UR14, R10 ;  /* 0x000000000a0ec2ca */ /* 0x000fe200000e0000 */
[----:B------:R-:W-:Y:S01]  /*4cf0*/  @!UP1 UIADD3 UR8, UPT, UPT, UR7, 0x3200, URZ ;  /* 0x0000320007089890 */ /* 0x000fe2000fffe0ff */
[----:B------:R-:W-:Y:S02]  /*4d00*/  VOTEU.ALL UP1, P4 ;  /* 0x0000000000ff7886 */ /* 0x000fe40002020000 */
[----:B------:R-:W-:Y:S11]  /*4d10*/  @!P4 R2UR UR15, R11 ;  /* 0x000000000b0fc2ca */ /* 0x000ff600000e0000 */
[----:B------:R-:W-:Y:S02]  /*4d20*/  @!UPT UIADD3 URZ, UPT, UPT, URZ, URZ, URZ ;  /* 0x000000fffffff290 */ /* 0x000fe4000fffe0ff */
[----:B------:R2:W-:Y:S01]  /*4d30*/  @!UP1 UTMALDG.3D [UR8], [UR14], desc[UR18] ;  /* 0x000012080e0095b4 */ /* 0x0005e20008011000 */
[----:B------:R2:W-:Y:S01]  /*4d40*/  @!P4 SYNCS.ARRIVE.TRANS64.RED.A0TR RZ, [UR7+0xb8], R23 ;  /* 0x0000b817ffffc9a7 */ /* 0x0005e20008300407 */
[----:B------:R-:W-:Y:S01]  /*4d50*/  UPLOP3.LUT UP1, UPT, UPT, UPT, UPT, 0x80, 0x8 ;  /* 0x000000000008789c */ /* 0x000fe20003f2f070 */
[----:B------:R-:W-:Y:S01]  /*4d60*/  SYNCS.ARRIVE.TRANS64.RED.A1T0 RZ, [UR13], RZ ;  /* 0x000000ffffff79a7 */ /* 0x000fe2000810040d */
[----:B------:R-:W-:Y:S09]  /*4d70*/  @P3 BRA `(.L_x_85) ;  /* 0xfffffff000943947 */ /* 0x000ff2000383ffff */
[----:B------:R-:W-:-:S04]  /*4d80*/  SHF.L.U32 R3, R31, 0x1f, RZ ;  /* 0x0000001f1f037819 */ /* 0x000fc800000006ff */
[----:B------:R-:W1:Y:S02]  /*4d90*/  SYNCS.PHASECHK.TRANS64.TRYWAIT P0, [UR7+0xc0], R3 ;  /* 0x0000c003ff0075a7 */ /* 0x000e640008001107 */
[----:B-1----:R-:W-:Y:S05]  /*4da0*/  @!P0 BRA `(.L_x_86) ;  /* 0x0000005000748947 */ /* 0x002fea0003800000 */
.L_x_182:
[----:B------:R-:W3:Y:S02]  /*4db0*/  SYNCS.PHASECHK.TRANS64.TRYWAIT P0, [UR7+0xc8], R3 ;  /* 0x0000c803ff0075a7 */ /* 0x000ee40008001107 */
[----:B---3--:R-:W-:Y:S05]  /*4dc0*/  @!P0 BRA `(.L_x_87) ;  /* 0x0000005000848947 */ /* 0x008fea0003800000 */
.L_x_184:
[----:B------:R-:W3:Y:S02]  /*4dd0*/  SYNCS.PHASECHK.TRANS64.TRYWAIT P0, [UR7+0xd0], R3 ;  /* 0x0000d003ff0075a7 */ /* 0x000ee40008001107 */
[----:B---3--:R-:W-:Y:S05]  /*4de0*/  @!P0 BRA `(.L_x_88) ;  /* 0x0000005000948947 */ /* 0x008fea0003800000 */
.L_x_186:
[----:B-1----:R-:W-:-:S07]  /*4df0*/  MOV R0, UR7 ;  /* 0x0000000700007c02 */ /* 0x002fce0008000f00 */
.L_x_89:
[----:B-1----:R-:W-:-:S04]  /*4e00*/  SHF.L.U32 R3, R31, 0x1f, RZ ;  /* 0x0000001f1f037819 */ /* 0x002fc800000006ff */
[----:B------:R1:W3:Y:S03]  /*4e10*/  SYNCS.PHASECHK.TRANS64.TRYWAIT P0, [R0+URZ+0xd8], R3 ;  /* 0x0000d803000075a7 */ /* 0x0002e600080011ff */
[----:B---3--:R-:W-:Y:S05]  /*4e20*/  @!P0 NANOSLEEP.SYNCS 0x989680 ;  /* 0x009896800000895d */ /* 0x008fea0003900000 */
[----:B------:R-:W3:Y:S02]  /*4e30*/  @!P0 SYNCS.PHASECHK.TRANS64 P0, [R0+URZ+0xd8], R3 ;  /* 0x0000d803000085a7 */ /* 0x000ee400080010ff */
[----:B--23--:R-:W-:Y:S05]  /*4e40*/  @P0 EXIT ;  /* 0x000000000000094d */ /* 0x00cfea0003800000 */
[----:B------:R-:W-:Y:S05]  /*4e50*/  BRA `(.L_x_89) ;  /* 0xfffffffc00e87947 */ /* 0x000fea000383ffff */
.L_x_74:
[----:B------:R-:W-:-:S06]  /*4e60*/  UISETP.GE.AND UP1, UPT, UR8, 0x4, UPT ;  /* 0x000000040800788c */ /* 0x000fcc000bf26270 */
[----:B------:R-:W-:-:S13]  /*4e70*/  PLOP3.LUT P0, PT, PT, PT, UP1, 0x80, 0x8 ;  /* 0x000000000008781c */ /* 0x000fda0003f0f018 */
[----:B------:R-:W-:Y:S05]  /*4e80*/  @!P0 EXIT ;  /* 0x000000000000894d */ /* 0x000fea0003800000 */
[----:B------:R-:W-:Y:S01]  /*4e90*/  BAR.SYNC.DEFER_BLOCKING 0x6, 0xa0 ;  /* 0x0182800000007b1d */ /* 0x000fe20000010000 */
[C---:B------:R-:W-:Y:S01]  /*4ea0*/  IMAD.SHL.U32 R2, R103.reuse, 0x40, RZ ;  /* 0x0000004067027824 */ /* 0x040fe200078e00ff */
[C---:B------:R-:W-:Y:S01]  /*4eb0*/  LOP3.LUT R105, R103.reuse, 0x60, RZ, 0xc0, !PT ;  /* 0x0000006067697812 */ /* 0x040fe200078ec0ff */
[C---:B------:R-:W-:Y:S02]  /*4ec0*/  IMAD.SHL.U32 R95, R103.reuse, 0x20, RZ ;  /* 0x00000020675f7824 */ /* 0x040fe400078e00ff */
[----:B------:R-:W-:Y:S02]  /*4ed0*/  HFMA2 R44, -RZ, RZ, 0, 0 ;  /* 0x00000000ff2c7431 */ /* 0x000fe400000001ff */
[C---:B------:R-:W-:Y:S01]  /*4ee0*/  IMAD.SHL.U32 R0, R103.reuse, 0x8, RZ ;  /* 0x0000000867007824 */ /* 0x040fe200078e00ff */
[----:B------:R-:W-:Y:S01]  /*4ef0*/  UMOV UR49, 0x400 ;  /* 0x0000040000317882 */ /* 0x000fe20000000000 */
[----:B------:R-:W1:Y:S01]  /*4f00*/  LDC R93, c[0x0][0x370] ;  /* 0x0000dc00ff5d7b82 */ /* 0x000e620000000800 */
[----:B------:R-:W-:Y:S01]  /*4f10*/  ULEA UR49, UR37, UR49, 0x18 ;  /* 0x0000003125317291 */ /* 0x000fe2000f8ec0ff */
[----:B------:R-:W-:Y:S01]  /*4f20*/  LOP3.LUT R5, R2, 0x180, RZ, 0xc0, !PT ;  /* 0x0000018002057812 */ /* 0x000fe200078ec0ff */
[----:B------:R-:W-:Y:S01]  /*4f30*/  IMAD.U32 R46, R103, 0x10000, RZ ;  /* 0x00010000672e7824 */ /* 0x000fe200078e00ff */
[----:B------:R-:W-:Y:S01]  /*4f40*/  LOP3.LUT R95, R95, 0xc00, RZ, 0xc0, !PT ;  /* 0x00000c005f5f7812 */ /* 0x000fe200078ec0ff */
[----:B------:R-:W-:Y:S01]  /*4f50*/  UIADD3 UR4, UPT, UPT, UR49, 0x4200, URZ ;  /* 0x0000420031047890 */ /* 0x000fe2000fffe0ff */
[----:B------:R-:W-:Y:S01]  /*4f60*/  LOP3.LUT R0, R5, 0x30, R0, 0xf8, !PT ;  /* 0x0000003005007812 */ /* 0x000fe200078ef800 */
[----:B------:R-:W-:Y:S01]  /*4f70*/  IMAD.SHL.U32 R5, R103, 0x2, RZ ;  /* 0x0000000267057824 */ /* 0x000fe200078e00ff */
[----:B------:R-:W2:Y:S01]  /*4f80*/  LDC R42, c[0x0][0xb0c] ;  /* 0x0002c300ff2a7b82 */ /* 0x000ea20000000800 */
[----:B------:R-:W-:Y:S01]  /*4f90*/  LOP3.LUT R95, R95, 0x40, R2, 0xf8, !PT ;  /* 0x000000405f5f7812 */ /* 0x000fe200078ef802 */
[----:B------:R-:W-:Y:S01]  /*4fa0*/  IMAD.MOV.U32 R102, RZ, RZ, RZ ;  /* 0x000000ffff667224 */ /* 0x000fe200078e00ff */
[----:B------:R-:W-:Y:S01]  /*4fb0*/  LOP3.LUT R46, R46, 0x600000, RZ, 0xc0, !PT ;  /* 0x006000002e2e7812 */ /* 0x000fe200078ec0ff */
[----:B------:R-:W-:Y:S01]  /*4fc0*/  IMAD.MOV.U32 R107, RZ, RZ, RZ ;  /* 0x000000ffff6b7224 */ /* 0x000fe200078e00ff */
[----:B------:R-:W-:-:S02]  /*4fd0*/  LOP3.LUT R0, R0, 0x20, R5, 0x78, !PT ;  /* 0x0000002000007812 */ /* 0x000fc400078e7805 */
[----:B------:R-:W-:Y:S02]  /*4fe0*/  CS2R R100, SRZ ;  /* 0x0000000000647805 */ /* 0x000fe4000001ff00 */
[----:B------:R-:W-:Y:S01]  /*4ff0*/  LOP3.LUT R95, R95, 0x200, R2, 0xf8, !PT ;  /* 0x000002005f5f7812 */ /* 0x000fe200078ef802 */
[----:B------:R-:W4:Y:S01]  /*5000*/  LDC R92, c[0x0][0xb20] ;  /* 0x0002c800ff5c7b82 */ /* 0x000f220000000800 */
[----:B------:R-:W3:Y:S01]  /*5010*/  LDS R3, [UR49+0x1a0] ;  /* 0x0001a031ff037984 */ /* 0x000ee20008000800 */
[----:B------:R-:W-:Y:S01]  /*5020*/  LOP3.LUT R103, R103, 0x2, RZ, 0xc0, !PT ;  /* 0x0000000267677812 */ /* 0x000fe200078ec0ff */
[----:B------:R-:W-:Y:S01]  /*5030*/  IMAD.MOV.U32 R99, RZ, RZ, RZ ;  /* 0x000000ffff637224 */ /* 0x000fe200078e00ff */
[----:B------:R-:W-:Y:S01]  /*5040*/  LOP3.LUT R95, R95, R0, RZ, 0xfc, !PT ;  /* 0x000000005f5f7212 */ /* 0x000fe200078efcff */
[----:B------:R-:W-:Y:S01]  /*5050*/  IMAD.U32 R104, RZ, RZ, UR4 ;  /* 0x00000004ff687e24 */ /* 0x000fe2000f8e00ff */
[----:B------:R-:W-:Y:S01]  /*5060*/  IADD3 R97, PT, PT, -R103, RZ, RZ ;  /* 0x000000ff67617210 */ /* 0x000fe20007ffe1ff */
[----:B------:R-:W1:Y:S01]  /*5070*/  LDCU.64 UR52, c[0x0][0x348] ;  /* 0x00006900ff3477ac */ /* 0x000e620008000a00 */
[----:B------:R-:W1:Y:S01]  /*5080*/  LDC R41, c[0x0][0xb30] ;  /* 0x0002cc00ff297b82 */ /* 0x000e620000000800 */
[----:B------:R-:W1:Y:S01]  /*5090*/  LDCU.64 UR38, c[0x0][0x888] ;  /* 0x00011100ff2677ac */ /* 0x000e620008000a00 */
[----:B------:R-:W1:Y:S06]  /*50a0*/  LDCU.64 UR44, c[0x0][0x890] ;  /* 0x00011200ff2c77ac */ /* 0x000e6c0008000a00 */
[----:B------:R-:W1:Y:S01]  /*50b0*/  LDC.64 R88, c[0x0][0xb10] ;  /* 0x0002c400ff587b82 */ /* 0x000e620000000a00 */
[----:B------:R-:W-:-:S07]  /*50c0*/  UIADD3 UR48, UPT, UPT, UR49, 0x200, URZ ;  /* 0x0000020031307890 */ /* 0x000fce000fffe0ff */
[----:B------:R-:W1:Y:S08]  /*50d0*/  LDC.64 R38, c[0x0][0xb18] ;  /* 0x0002c600ff267b82 */ /* 0x000e700000000a00 */
[----:B------:R-:W1:Y:S08]  /*50e0*/  LDC.64 R36, c[0x0][0xb28] ;  /* 0x0002ca00ff247b82 */ /* 0x000e700000000a00 */
[----:B------:R-:W1:Y:S01]  /*50f0*/  LDC.64 R86, c[0x0][0x8b0] ;  /* 0x00022c00ff567b82 */ /* 0x000e620000000a00 */
[----:B---3--:R-:W-:-:S07]  /*5100*/  IMAD.IADD R46, R3, 0x1, R46 ;  /* 0x00000001032e7824 */ /* 0x008fce00078e022e */
[----:B------:R-:W3:Y:S08]  /*5110*/  LDC.64 R84, c[0x0][0x8a8] ;  /* 0x00022a00ff547b82 */ /* 0x000ef00000000a00 */
[----:B--2-4-:R-:W1:Y:S02]  /*5120*/  LDC R94, c[0x0][0x374] ;  /* 0x0000dd00ff5e7b82 */ /* 0x014e640000000800 */
.L_x_131:
[----:B------:R-:W-:Y:S02]  /*5130*/  LEA R0, R107, UR49, 0x3 ;  /* 0x000000316b007c11 */ /* 0x000fe4000f8e18ff */
[----:B------:R-:W-:Y:S02]  /*5140*/  SHF.L.U32 R3, R101, 0x1f, RZ ;  /* 0x0000001f65037819 */ /* 0x000fe400000006ff */
[----:B------:R-:W-:Y:S02]  /*5150*/  LEA R16, R107, UR49, 0x4 ;  /* 0x000000316b107c11 */ /* 0x000fe4000f8e20ff */
[----:B------:R-:W2:Y:S02]  /*5160*/  SYNCS.PHASECHK.TRANS64.TRYWAIT P0, [R0+URZ+0xf0], R3 ;  /* 0x0000f003000075a7 */ /* 0x000ea400080011ff */
[----:B-12---:R-:W-:Y:S05]  /*5170*/  @!P0 BRA `(.L_x_90) ;  /* 0x0000004c00c88947 */ /* 0x006fea0003800000 */
.L_x_187:
[----:B------:R-:W4:Y:S01]  /*5180*/  LDC.64 R12, c[0x0][0xb10] ;  /* 0x0002c400ff0c7b82 */ /* 0x000f220000000a00 */
[----:B------:R-:W3:Y:S01]  /*5190*/  LDS.128 R16, [R16+0x180] ;  /* 0x0001800010107984 */ /* 0x000ee20000000c00 */
[----:B-1----:R-:W-:Y:S01]  /*51a0*/  ISETP.NE.AND P1, PT, R41, 0x1, PT ;  /* 0x000000012900780c */ /* 0x002fe20003f25270 */
[----:B--2---:R-:W-:Y:S01]  /*51b0*/  VIADD R0, R0, 0x100 ;  /* 0x0000010000007836 */ /* 0x004fe20000000000 */
[----:B------:R-:W-:Y:S04]  /*51c0*/  ISETP.GE.AND P0, PT, R40, 0x1, PT ;  /* 0x000000012800780c */ /* 0x000fe80003f06270 */
[----:B------:R-:W1:Y:S01]  /*51d0*/  LDC.64 R10, c[0x0][0xb18] ;  /* 0x0002c600ff0a7b82 */ /* 0x000e620000000a00 */
[----:B------:R-:W-:Y:S01]  /*51e0*/  PRMT R0, RZ, 0x654, R0 ;  /* 0x00000654ff007816 */ /* 0x000fe20000000000 */
[----:B------:R-:W-:Y:S01]  /*51f0*/  @!PT LDS RZ, [RZ] ;  /* 0x00000000fffff984 */ /* 0x000fe20000000800 */
[----:B------:R-:W-:Y:S01]  /*5200*/  @!PT LDS RZ, [RZ] ;  /* 0x00000000fffff984 */ /* 0x000fe20000000800 */
[----:B------:R-:W-:Y:S01]  /*5210*/  @!PT LDS RZ, [RZ] ;  /* 0x00000000fffff984 */ /* 0x000fe20000000800 */
[----:B------:R-:W-:Y:S01]  /*5220*/  @!PT LDS RZ, [RZ] ;  /* 0x00000000fffff984 */ /* 0x000fe20000000800 */
[----:B------:R2:W-:Y:S06]  /*5230*/  MEMBAR.ALL.CTA ;  /* 0x0000000000007992 */ /* 0x0005ec0000008000 */
[----:B--2---:R-:W2:Y:S01]  /*5240*/  FENCE.VIEW.ASYNC.S ;  /* 0x00000000000073c6 */ /* 0x004ea20000000000 */
[----:B------:R-:W1:Y:S08]  /*5250*/  @!P1 LDC R14, c[0x0][0xb20] ;  /* 0x0002c800ff0e9b82 */ /* 0x000e700000000800 */
[----:B------:R-:W1:Y:S01]  /*5260*/  @!P1 LDC R9, c[0x0][0xb0c] ;  /* 0x0002c300ff099b82 */ /* 0x000e620000000800 */
[----:B--2---:R2:W-:Y:S01]  /*5270*/  SYNCS.ARRIVE.TRANS64.RED.A1T0 RZ, [R0+URZ], RZ ;  /* 0x000000ff00ff79a7 */ /* 0x0045e200081004ff */
[----:B---3--:R-:W-:Y:S04]  /*5280*/  LOP3.LUT P4, RZ, R18, 0x1, RZ, 0xc0, !PT ;  /* 0x0000000112ff7812 */ /* 0x008fe8000788c0ff */
[----:B------:R-:W-:Y:S09]  /*5290*/  P2R R106, PR, RZ, 0x10 ;  /* 0x00000010ff6a7803 */ /* 0x000ff20000000000 */
[----:B------:R-:W-:Y:S02]  /*52a0*/  @P4 MOV R45, R16 ;  /* 0x00000010002d4202 */ /* 0x000fe40000000f00 */
[----:B------:R-:W-:Y:S01]  /*52b0*/  @P4 LOP3.LUT R43, R17, 0xffff, RZ, 0xc0, !PT ;  /* 0x0000ffff112b4812 */ /* 0x000fe200078ec0ff */
[----:B--2-4-:R-:W-:Y:S06]  /*52c0*/  @!P0 BRA `(.L_x_91) ;  /* 0x0000000000a48947 */ /* 0x014fec0003800000 */
[----:B------:R-:W-:Y:S01]  /*52d0*/  IMAD.HI.U32 R23, R94, R39, RZ ;  /* 0x000000275e177227 */ /* 0x000fe200078e00ff */
[----:B------:R-:W-:Y:S02]  /*52e0*/  ISETP.NE.AND P0, PT, R38, 0x1, PT ;  /* 0x000000012600780c */ /* 0x000fe40003f05270 */
[----:B------:R-:W-:Y:S01]  /*52f0*/  ISETP.NE.AND P2, PT, R40, 0x1, PT ;  /* 0x000000012800780c */ /* 0x000fe20003f45270 */
[----:B------:R-:W-:Y:S01]  /*5300*/  IMAD.HI.U32 R22, R93, R88, RZ ;  /* 0x000000585d167227 */ /* 0x000fe200078e00ff */
[----:B------:R-:W-:Y:S02]  /*5310*/  SHF.R.U32.HI R23, RZ, R92, R23 ;  /* 0x0000005cff177219 */ /* 0x000fe40000011617 */
[----:B------:R-:W-:Y:S01]  /*5320*/  ISETP.NE.AND P3, PT, R42, 0x1, PT ;  /* 0x000000012a00780c */ /* 0x000fe20003f65270 */
[----:B------:R-:W-:Y:S01]  /*5330*/  IMAD.HI.U32 R26, R45, R88, RZ ;  /* 0x000000582d1a7227 */ /* 0x000fe200078e00ff */
[----:B------:R-:W-:Y:S02]  /*5340*/  SHF.R.U32.HI R22, RZ, R89, R22 ;  /* 0x00000059ff167219 */ /* 0x000fe40000011616 */
[----:B------:R-:W-:Y:S01]  /*5350*/  SEL R3, R94, R23, !P0 ;  /* 0x000000175e037207 */ /* 0x000fe20004000000 */
[----:B------:R-:W-:Y:S01]  /*5360*/  IMAD.HI.U32 R23, R43, R39, RZ ;  /* 0x000000272b177227 */ /* 0x000fe200078e00ff */
[----:B------:R-:W-:Y:S02]  /*5370*/  SEL R7, R93, R22, !P3 ;  /* 0x000000165d077207 */ /* 0x000fe40005800000 */
[----:B------:R-:W-:Y:S01]  /*5380*/  SHF.R.U32.HI R26, RZ, R89, R26 ;  /* 0x00000059ff1a7219 */ /* 0x000fe2000001161a */
[-C--:B------:R-:W-:Y:S04]  /*5390*/  IMAD.HI.U32 R22, R3, R36.reuse, RZ ;  /* 0x0000002403167227 */ /* 0x080fe800078e00ff */
[----:B------:R-:W-:Y:S01]  /*53a0*/  IMAD.HI.U32 R24, R7, R36, RZ ;  /* 0x0000002407187227 */ /* 0x000fe200078e00ff */
[-C--:B------:R-:W-:Y:S02]  /*53b0*/  @P2 SHF.R.U32.HI R3, RZ, R37.reuse, R22 ;  /* 0x00000025ff032219 */ /* 0x080fe40000011616 */
[----:B------:R-:W-:Y:S02]  /*53c0*/  SHF.R.U32.HI R22, RZ, R92, R23 ;  /* 0x0000005cff167219 */ /* 0x000fe40000011617 */
[----:B------:R-:W-:Y:S01]  /*53d0*/  @P2 SHF.R.U32.HI R7, RZ, R37, R24 ;  /* 0x00000025ff072219 */ /* 0x000fe20000011618 */
[C---:B------:R-:W-:Y:S01]  /*53e0*/  IMAD R2, R40.reuse, R3, RZ ;  /* 0x0000000328027224 */ /* 0x040fe200078e02ff */
[----:B------:R-:W-:Y:S02]  /*53f0*/  SEL R5, R43, R22, !P0 ;  /* 0x000000162b057207 */ /* 0x000fe40004000000 */
[----:B------:R-:W-:Y:S01]  /*5400*/  SEL R3, R45, R26, !P3 ;  /* 0x0000001a2d037207 */ /* 0x000fe20005800000 */
[----:B------:R-:W-:Y:S01]  /*5410*/  IMAD R4, R40, R7, RZ ;  /* 0x0000000728047224 */ /* 0x000fe200078e02ff */
[C---:B------:R-:W-:Y:S01]  /*5420*/  ISETP.GE.AND P0, PT, R5.reuse, R2, PT ;  /* 0x000000020500720c */ /* 0x040fe20003f06270 */
[----:B------:R-:W-:Y:S03]  /*5430*/  IMAD.HI.U32 R6, R5, R36, RZ ;  /* 0x0000002405067227 */ /* 0x000fe600078e00ff */
[----:B------:R-:W-:Y:S01]  /*5440*/  ISETP.GE.OR P0, PT, R3, R4, P0 ;  /* 0x000000040300720c */ /* 0x000fe20000706670 */
[----:B------:R-:W-:Y:S01]  /*5450*/  IMAD.MOV R4, RZ, RZ, -R3 ;  /* 0x000000ffff047224 */ /* 0x000fe200078e0a03 */
[-C--:B------:R-:W-:Y:S03]  /*5460*/  SHF.R.U32.HI R6, RZ, R37.reuse, R6 ;  /* 0x00000025ff067219 */ /* 0x080fe60000011606 */
[----:B------:R-:W-:Y:S01]  /*5470*/  IMAD R45, R42, R4, R45 ;  /* 0x000000042a2d7224 */ /* 0x000fe200078e022d */
[----:B------:R-:W-:Y:S05]  /*5480*/  SEL R15, R5, R6, !P2 ;  /* 0x00000006050f7207 */ /* 0x000fea0005000000 */
[----:B------:R-:W-:Y:S02]  /*5490*/  IMAD.MOV R6, RZ, RZ, -R15 ;  /* 0x000000ffff067224 */ /* 0x000fe400078e0a0f */
[C---:B------:R-:W-:Y:S04]  /*54a0*/  @!P0 IMAD.HI.U32 R2, R3.reuse, R36, RZ ;  /* 0x0000002403028227 */ /* 0x040fe800078e00ff */
[----:B------:R-:W-:Y:S01]  /*54b0*/  IMAD R6, R40, R6, R5 ;  /* 0x0000000628067224 */ /* 0x000fe200078e0205 */
[----:B------:R-:W-:Y:S04]  /*54c0*/  @!P0 SHF.R.U32.HI R2, RZ, R37, R2 ;  /* 0x00000025ff028219 */ /* 0x000fe80000011602 */
[----:B------:R-:W-:Y:S02]  /*54d0*/  @!P0 SEL R0, R3, R2, !P2 ;  /* 0x0000000203008207 */ /* 0x000fe40005000000 */
[----:B------:R-:W-:Y:S02]  /*54e0*/  IADD3 R2, PT, PT, -R5, RZ, RZ ;  /* 0x000000ff05027210 */ /* 0x000fe40007ffe1ff */
[----:B------:R-:W-:Y:S01]  /*54f0*/  @!P0 IADD3 R8, PT, PT, R15, -R0, RZ ;  /* 0x800000000f088210 */ /* 0x000fe20007ffe0ff */
[----:B------:R-:W-:Y:S02]  /*5500*/  @!P0 IMAD R0, R7, R6, R0 ;  /* 0x0000000607008224 */ /* 0x000fe400078e0200 */
[----:B------:R-:W-:Y:S02]  /*5510*/  IMAD R43, R38, R2, R43 ;  /* 0x00000002262b7224 */ /* 0x000fe400078e022b */
[----:B------:R-:W-:Y:S02]  /*5520*/  @!P0 IMAD R5, R8, R40, R3 ;  /* 0x0000002808058224 */ /* 0x000fe400078e0203 */
[----:B------:R-:W-:Y:S04]  /*5530*/  @!P0 IMAD.MOV.U32 R3, RZ, RZ, R0 ;  /* 0x000000ffff038224 */ /* 0x000fe800078e0000 */
[----:B------:R-:W-:Y:S02]  /*5540*/  IMAD R45, R3, R42, R45 ;  /* 0x0000002a032d7224 */ /* 0x000fe400078e022d */
[----:B------:R-:W-:Y:S07]  /*5550*/  IMAD R43, R5, R38, R43 ;  /* 0x00000026052b7224 */ /* 0x000fee00078e022b */
.L_x_91:
[----:B-1----:R-:W-:Y:S01]  /*5560*/  @!P1 ISETP.NE.AND P0, PT, R10, 0x1, PT ;  /* 0x000000010a00980c */ /* 0x002fe20003f05270 */
[----:B------:R-:W-:Y:S01]  /*5570*/  @!P1 IMAD.HI.U32 R0, R45, R12, RZ ;  /* 0x0000000c2d009227 */ /* 0x000fe200078e00ff */
[----:B------:R-:W-:Y:S01]  /*5580*/  @!P1 ISETP.NE.AND P2, PT, R9, 0x1, PT ;  /* 0x000000010900980c */ /* 0x000fe20003f45270 */
[----:B------:R-:W-:Y:S01]  /*5590*/  ULOP3.LUT UP0, URZ, UR48, 0x1b0, URZ, 0xc0, !UPT ;  /* 0x000001b030ff7892 */ /* 0x000fe2000f80c0ff */
[----:B------:R-:W-:Y:S01]  /*55a0*/  R2UR UR42, R21 ;  /* 0x00000000152a72ca */ /* 0x000fe200000e0000 */
[----:B------:R-:W-:Y:S01]  /*55b0*/  @!P1 IMAD.HI.U32 R3, R43, R11, RZ ;  /* 0x0000000b2b039227 */ /* 0x000fe200078e00ff */
[----:B------:R-:W-:Y:S02]  /*55c0*/  @!P1 SHF.R.U32.HI R0, RZ, R13, R0 ;  /* 0x0000000dff009219 */ /* 0x000fe40000011600 */
[----:B------:R-:W-:Y:S01]  /*55d0*/  R2UR UR41, R20 ;  /* 0x00000000142972ca */ /* 0x000fe200000e0000 */
[----:B------:R-:W-:Y:S01]  /*55e0*/  VIADD R107, R107, 0x1 ;  /* 0x000000016b6b7836 */ /* 0x000fe20000000000 */
[----:B------:R-:W-:Y:S02]  /*55f0*/  @!P1 SHF.R.U32.HI R2, RZ, R14, R3 ;  /* 0x0000000eff029219 */ /* 0x000fe40000011603 */
[----:B------:R-:W-:Y:S02]  /*5600*/  @!P1 SEL R3, R45, R0, !P2 ;  /* 0x000000002d039207 */ /* 0x000fe40005000000 */
[----:B------:R-:W-:Y:S02]  /*5610*/  @!P1 SEL R2, R43, R2, !P0 ;  /* 0x000000022b029207 */ /* 0x000fe40004000000 */
[----:B------:R-:W-:Y:S01]  /*5620*/  @P4 SHF.R.U32.HI R98, RZ, 0x10, R17 ;  /* 0x00000010ff624819 */ /* 0x000fe20000011611 */
[----:B------:R-:W-:Y:S02]  /*5630*/  USHF.L.U32 UR42, UR42, 0x6, URZ ;  /* 0x000000062a2a7899 */ /* 0x000fe400080006ff */
[----:B------:R-:W-:Y:S02]  /*5640*/  @!P1 IMAD.IADD R0, R2, 0x1, -R3 ;  /* 0x0000000102009824 */ /* 0x000fe400078e0a03 */
[----:B------:R-:W-:Y:S01]  /*5650*/  @!P1 IMAD.IADD R2, R3, 0x1, -R2 ;  /* 0x0000000103029824 */ /* 0x000fe200078e0a02 */
[----:B------:R-:W-:Y:S01]  /*5660*/  USHF.L.U32 UR41, UR41, 0x8, URZ ;  /* 0x0000000829297899 */ /* 0x000fe200080006ff */
[----:B------:R-:W-:Y:S02]  /*5670*/  @!P1 IMAD R45, R0, R9, R45 ;  /* 0x00000009002d9224 */ /* 0x000fe400078e022d */
[----:B------:R-:W-:Y:S01]  /*5680*/  @!P1 IMAD R43, R2, R10, R43 ;  /* 0x0000000a022b9224 */ /* 0x000fe200078e022b */
[----:B------:R-:W-:Y:S08]  /*5690*/  BRA.U !UP0, `(.L_x_92) ;  /* 0x0000000108407547 */ /* 0x000ff0000b800000 */
[----:B------:R-:W1:Y:S01]  /*56a0*/  LDCU.64 UR8, c[0x4][0x88] ;  /* 0x01001100ff0877ac */ /* 0x000e620008000a00 */
[----:B------:R-:W-:Y:S01]  /*56b0*/  MOV R3, 0x0 ;  /* 0x0000000000037802 */ /* 0x000fe20000000f00 */
[----:B------:R-:W-:Y:S02]  /*56c0*/  HFMA2 R12, -RZ, RZ, 0, 5.9604644775390625e-08 ;  /* 0x00000001ff0c7431 */ /* 0x000fe400000001ff */
[----:B------:R-:W-:Y:S02]  /*56d0*/  IMAD.MOV.U32 R8, RZ, RZ, 0x70 ;  /* 0x00000070ff087424 */ /* 0x000fe400078e00ff */
[----:B------:R-:W-:Y:S01]  /*56e0*/  IMAD.MOV.U32 R13, RZ, RZ, RZ ;  /* 0x000000ffff0d7224 */ /* 0x000fe200078e00ff */
[----:B------:R-:W2:Y:S01]  /*56f0*/  LDCU.64 UR6, c[0x4][0x90] ;  /* 0x01001200ff0677ac */ /* 0x000ea20008000a00 */
[----:B------:R-:W3:Y:S01]  /*5700*/  LDC.64 R2, c[0x4][R3] ;  /* 0x0100000003027b82 */ /* 0x000ee20000000a00 */
[----:B------:R-:W4:Y:S01]  /*5710*/  LDCU.64 UR4, c[0x4][0x8] ;  /* 0x01000100ff0477ac */ /* 0x000f220008000a00 */
[----:B-1----:R-:W-:Y:S01]  /*5720*/  MOV R5, UR9 ;  /* 0x0000000900057c02 */ /* 0x002fe20008000f00 */
[----:B------:R-:W-:Y:S01]  /*5730*/  IMAD.U32 R4, RZ, RZ, UR8 ;  /* 0x00000008ff047e24 */ /* 0x000fe2000f8e00ff */
[----:B--2---:R-:W-:Y:S01]  /*5740*/  MOV R7, UR7 ;  /* 0x0000000700077c02 */ /* 0x004fe20008000f00 */
[----:B------:R-:W-:Y:S01]  /*5750*/  IMAD.U32 R6, RZ, RZ, UR6 ;  /* 0x00000006ff067e24 */ /* 0x000fe2000f8e00ff */
[----:B----4-:R-:W-:Y:S01]  /*5760*/  MOV R11, UR5 ;  /* 0x00000005000b7c02 */ /* 0x010fe20008000f00 */
[----:B------:R-:W-:Y:S02]  /*5770*/  IMAD.U32 R10, RZ, RZ, UR4 ;  /* 0x00000004ff0a7e24 */ /* 0x000fe4000f8e00ff */
[----:B------:R-:W-:Y:S07]  /*5780*/  LEPC R20, `(.L_x_92) ;  /* 0x000000001014794e */ /* 0x000fee0000000000 */
[----:B---3-5:R-:W-:Y:S05]  /*5790*/  CALL.ABS.NOINC R2 ;  /* 0x0000000002007343 */ /* 0x028fea0003c00000 */
.L_x_92:
[----:B------:R-:W-:Y:S01]  /*57a0*/  LOP3.LUT P0, RZ, R104, 0x1b0, RZ, 0xc0, !PT ;  /* 0x000001b068ff7812 */ /* 0x000fe2000780c0ff */
[----:B------:R-:W-:Y:S11]  /*57b0*/  BSSY.RECONVERGENT B6, `(.L_x_93) ;  /* 0x0000013000067945 */ /* 0x000ff60003800200 */
[----:B------:R-:W-:Y:S01]  /*57c0*/  @!UPT UIADD3 URZ, UPT, UPT, URZ, URZ, URZ ;  /* 0x000000fffffff290 */ /* 0x000fe2000fffe0ff */
[----:B------:R-:W-:Y:S05]  /*57d0*/  @!P0 BRA `(.L_x_94) ;  /* 0x0000000000408947 */ /* 0x000fea0003800000 */
        /* <DEDUP_REMOVED lines=16> */
.L_x_94:
[----:B------:R-:W-:Y:S05]  /*58e0*/  BSYNC.RECONVERGENT B6 ;  /* 0x0000000000067941 */ /* 0x000fea0003800200 */
.L_x_93:
[----:B------:R-:W-:Y:S01]  /*58f0*/  ISETP.NE.U32.AND P4, PT, R86, RZ, PT ;  /* 0x000000ff5600720c */ /* 0x000fe20003f85070 */
[----:B------:R-:W-:Y:S01]  /*5900*/  UISETP.NE.AND UP2, UPT, UR50, URZ, UPT ;  /* 0x000000ff3200728c */ /* 0x000fe2000bf45270 */
[----:B------:R-:W-:Y:S01]  /*5910*/  ISETP.NE.U32.AND P2, PT, RZ, UR38, PT ;  /* 0x00000026ff007c0c */ /* 0x000fe2000bf45070 */
[----:B------:R-:W-:Y:S01]  /*5920*/  UISETP.NE.U32.AND UP1, UPT, UR44, URZ, UPT ;  /* 0x000000ff2c00728c */ /* 0x000fe2000bf25070 */
[----:B------:R-:W-:Y:S01]  /*5930*/  ISETP.NE.AND.EX P4, PT, R87, RZ, PT, P4 ;  /* 0x000000ff5700720c */ /* 0x000fe20003f85340 */
[----:B------:R-:W-:Y:S01]  /*5940*/  UPLOP3.LUT UP0, UPT, UPT, UPT, UPT, 0x40, 0x4 ;  /* 0x000000000004789c */ /* 0x000fe20003f0e870 */
[----:B------:R-:W-:Y:S01]  /*5950*/  ISETP.NE.AND.EX P2, PT, RZ, UR39, PT, P2 ;  /* 0x00000027ff007c0c */ /* 0x000fe2000bf45320 */
[----:B------:R-:W-:Y:S01]  /*5960*/  UISETP.NE.AND.EX UP1, UPT, UR45, URZ, UPT, UP1 ;  /* 0x000000ff2d00728c */ /* 0x000fe2000bf25310 */
[----:B------:R-:W-:Y:S04]  /*5970*/  PLOP3.LUT P1, PT, PT, PT, UP2, 0x80, 0x8 ;  /* 0x000000000008781c */ /* 0x000fe80003f2f028 */
[----:B------:R-:W-:Y:S06]  /*5980*/  @UP2 UPLOP3.LUT UP0, UPT, UPT, UPT, UP1, 0x80, 0x8 ;  /* 0x000000000008289c */ /* 0x000fec0003f0f010 */
[----:B------:R-:W-:Y:S01]  /*5990*/  PLOP3.LUT P0, PT, PT, PT, UP0, 0x80, 0x8 ;  /* 0x000000000008781c */ /* 0x000fe20003f0f008 */
[----:B------:R-:W-:Y:S01]  /*59a0*/  @!UPT UIADD3 URZ, UPT, UPT, URZ, URZ, URZ ;  /* 0x000000fffffff290 */ /* 0x000fe2000fffe0ff */
[----:B------:R-:W-:Y:S11]  /*59b0*/  BRA.U !UP1, `(.L_x_95) ;  /* 0x0000000109387547 */ /* 0x000ff6000b800000 */
[----:B------:R-:W-:Y:S01]  /*59c0*/  UISETP.NE.U32.AND UP0, UPT, UR38, URZ, UPT ;  /* 0x000000ff2600728c */ /* 0x000fe2000bf05070 */
[----:B------:R-:W-:Y:S02]  /*59d0*/  HFMA2 R0, -RZ, RZ, 0, 5.9604644775390625e-08 ;  /* 0x00000001ff007431 */ /* 0x000fe400000001ff */
[----:B------:R-:W-:Y:S01]  /*59e0*/  IMAD.MOV.U32 R91, RZ, RZ, 0x1 ;  /* 0x00000001ff5b7424 */ /* 0x000fe200078e00ff */
[----:B------:R-:W-:Y:S06]  /*59f0*/  UISETP.NE.AND.EX UP0, UPT, UR39, URZ, UPT, UP0 ;  /* 0x000000ff2700728c */ /* 0x000fec000bf05300 */
[----:B------:R-:W-:Y:S05]  /*5a00*/  PLOP3.LUT P3, PT, PT, PT, UP0, 0x80, 0x8 ;  /* 0x000000000008781c */ /* 0x000fea0003f6f008 */
[----:B------:R-:W1:Y:S01]  /*5a10*/  @UP0 LDCU.64 UR6, c[0x0][0x888] ;  /* 0x00011100ff0607ac */ /* 0x000e620008000a00 */
[----:B------:R-:W-:Y:S07]  /*5a20*/  @UP0 UIMAD UR4, UR36, UR44, URZ ;  /* 0x0000002c240402a4 */ /* 0x000fee000f8e02ff */
[----:B------:R-:W-:Y:S01]  /*5a30*/  @!P3 PRMT R91, R0, 0x7610, R91 ;  /* 0x00007610005bb816 */ /* 0x000fe2000000005b */
[----:B-1----:R-:W-:Y:S03]  /*5a40*/  @UP0 UIMAD.WIDE UR6, UR4, 0x4, UR6 ;  /* 0x00000004040608a5 */ /* 0x002fe6000f8e0206 */
[----:B------:R-:W1:Y:S03]  /*5a50*/  @!UP0 LDCU UR4, c[0x0][0x880] ;  /* 0x00011000ff0487ac */ /* 0x000e660008000800 */
[----:B------:R-:W-:Y:S01]  /*5a60*/  IMAD.U32 R2, RZ, RZ, UR6 ;  /* 0x00000006ff027e24 */ /* 0x000fe2000f8e00ff */
[----:B------:R-:W-:Y:S05]  /*5a70*/  MOV R3, UR7 ;  /* 0x0000000700037c02 */ /* 0x000fea0008000f00 */
[----:B-----5:R2:W5:Y:S02]  /*5a80*/  @P3 LDG.E R50, desc[UR46][R2.64] ;  /* 0x0000002e02323981 */ /* 0x020564000c1e1900 */
[----:B-12---:R-:W-:Y:S02]  /*5a90*/  @!P3 IMAD.U32 R50, RZ, RZ, UR4 ;  /* 0x00000004ff32be24 */ /* 0x006fe4000f8e00ff */
.L_x_95:
[----:B------:R-:W-:Y:S05]  /*5aa0*/  @!P4 BRA `(.L_x_96) ;  /* 0x000000000020c947 */ /* 0x000fea0003800000 */
[----:B------:R-:W-:Y:S04]  /*5ab0*/  ISETP.NE.U32.AND P3, PT, R84, RZ, PT ;  /* 0x000000ff5400720c */ /* 0x000fe80003f65070 */
[----:B------:R-:W-:Y:S11]  /*5ac0*/  ISETP.NE.AND.EX P3, PT, R85, RZ, PT, P3 ;  /* 0x000000ff5500720c */ /* 0x000ff60003f65330 */
[----:B------:R-:W-:Y:S02]  /*5ad0*/  @!UPT UIADD3 URZ, UPT, UPT, URZ, URZ, URZ ;  /* 0x000000fffffff290 */ /* 0x000fe4000fffe0ff */
[----:B------:R-:W1:Y:S01]  /*5ae0*/  @P3 LDC.64 R2, c[0x0][0x8a8] ;  /* 0x00022a00ff023b82 */ /* 0x000e620000000a00 */
[----:B------:R-:W-:Y:S04]  /*5af0*/  @P3 IMAD R0, R86, UR36, RZ ;  /* 0x0000002456003c24 */ /* 0x000fe8000f8e02ff */
[----:B-1----:R-:W-:Y:S05]  /*5b00*/  @P3 IMAD.WIDE R2, R0, 0x4, R2 ;  /* 0x0000000400023825 */ /* 0x002fea00078e0202 */
[----:B-----5:R1:W5:Y:S02]  /*5b10*/  @P3 LDG.E R47, desc[UR46][R2.64] ;  /* 0x0000002e022f3981 */ /* 0x020364000c1e1900 */
[----:B-1----:R-:W2:Y:S02]  /*5b20*/  @!P3 LDC R47, c[0x0][0x8a0] ;  /* 0x00022800ff2fbb82 */ /* 0x002ea40000000800 */
.L_x_96:
[----:B-----5:R-:W-:Y:S01]  /*5b30*/  ISETP.NE.AND P4, PT, R50, RZ, PT ;  /* 0x000000ff3200720c */ /* 0x020fe20003f85270 */
[----:B------:R-:W-:Y:S01]  /*5b40*/  BSSY B1, `(.L_x_97) ;  /* 0x0000042000017945 */ /* 0x000fe20003800000 */
[----:B------:R-:W-:Y:S01]  /*5b50*/  SEL R9, RZ, 0xffffffff, P2 ;  /* 0xffffffffff097807 */ /* 0x000fe20001000000 */
[----:B------:R-:W-:Y:S01]  /*5b60*/  IMAD.MOV.U32 R64, RZ, RZ, 0x1 ;  /* 0x00000001ff407424 */ /* 0x000fe200078e00ff */
[----:B------:R-:W-:Y:S02]  /*5b70*/  LOP3.LUT P3, RZ, R91, 0xff, RZ, 0xc0, !PT ;  /* 0x000000ff5bff7812 */ /* 0x000fe4000786c0ff */
[----:B------:R-:W-:Y:S02]  /*5b80*/  CS2R R62, SRZ ;  /* 0x00000000003e7805 */ /* 0x000fe4000001ff00 */
[----:B------:R-:W-:Y:S02]  /*5b90*/  @P1 SEL R2, RZ, 0xffffffff, P4 ;  /* 0xffffffffff021807 */ /* 0x000fe40002000000 */
[----:B------:R-:W-:Y:S02]  /*5ba0*/  CS2R R60, SRZ ;  /* 0x00000000003c7805 */ /* 0x000fe4000001ff00 */
[----:B------:R-:W-:Y:S02]  /*5bb0*/  LEA R0, R100, UR49, 0x3 ;  /* 0x0000003164007c11 */ /* 0x000fe4000f8e18ff */
[----:B------:R-:W-:Y:S02]  /*5bc0*/  CS2R R58, SRZ ;  /* 0x00000000003a7805 */ /* 0x000fe4000001ff00 */
[----:B------:R-:W-:Y:S02]  /*5bd0*/  @P0 SEL R2, R9, R2, !P3 ;  /* 0x0000000209020207 */ /* 0x000fe40005800000 */
[----:B------:R-:W-:Y:S02]  /*5be0*/  CS2R R56, SRZ ;  /* 0x0000000000387805 */ /* 0x000fe4000001ff00 */
[----:B------:R-:W-:Y:S02]  /*5bf0*/  LEA R108, R44, UR49, 0x3 ;  /* 0x000000312c6c7c11 */ /* 0x000fe4000f8e18ff */
[----:B------:R-:W-:Y:S02]  /*5c00*/  @P1 LOP3.LUT R2, R2, 0x1, RZ, 0xc0, !PT ;  /* 0x0000000102021812 */ /* 0x000fe400078ec0ff */
[----:B------:R-:W-:Y:S02]  /*5c10*/  SHF.L.U32 R7, R102, 0x1f, RZ ;  /* 0x0000001f66077819 */ /* 0x000fe400000006ff */
[----:B------:R-:W-:Y:S02]  /*5c20*/  ISETP.NE.U32.OR P6, PT, R2, 0x1, !P1 ;  /* 0x000000010200780c */ /* 0x000fe40004fc5470 */
[----:B------:R-:W-:Y:S02]  /*5c30*/  PLOP3.LUT P2, PT, PT, PT, UP1, 0x80, 0x8 ;  /* 0x000000000008781c */ /* 0x000fe40003f4f018 */
[C---:B------:R-:W-:Y:S02]  /*5c40*/  LEA.HI R5, R44.reuse, R44, RZ, 0x1 ;  /* 0x0000002c2c057211 */ /* 0x040fe400078f08ff */
[----:B------:R-:W-:Y:S02]  /*5c50*/  SEL R2, RZ, 0xffffffff, P4 ;  /* 0xffffffffff027807 */ /* 0x000fe40002000000 */
[----:B------:R-:W-:Y:S01]  /*5c60*/  P2R R72, PR, RZ, 0x40 ;  /* 0x00000040ff487803 */ /* 0x000fe20000000000 */
[C---:B------:R-:W-:Y:S01]  /*5c70*/  IMAD.SHL.U32 R3, R5.reuse, 0x80, RZ ;  /* 0x0000008005037824 */ /* 0x040fe200078e00ff */
[----:B------:R-:W-:Y:S03]  /*5c80*/  LOP3.LUT R5, R5, 0xffe, RZ, 0xc0, !PT ;  /* 0x00000ffe05057812 */ /* 0x000fe600078ec0ff */
[----:B------:R-:W-:Y:S02]  /*5c90*/  @P6 SHF.L.U32 R11, R99, 0x1f, RZ ;  /* 0x0000001f630b6819 */ /* 0x000fe400000006ff */
[----:B------:R-:W-:Y:S01]  /*5ca0*/  @P2 SEL R2, R9, R2, !P3 ;  /* 0x0000000209022207 */ /* 0x000fe20005800000 */
[----:B------:R-:W-:Y:S01]  /*5cb0*/  IMAD.IADD R48, R44, 0x1, -R5 ;  /* 0x000000012c307824 */ /* 0x000fe200078e0a05 */
[----:B------:R-:W1:Y:S01]  /*5cc0*/  @P6 SYNCS.PHASECHK.TRANS64.TRYWAIT P1, [R0+URZ+0xa0], R11 ;  /* 0x0000a00b000065a7 */ /* 0x000e6200080211ff */
[----:B------:R-:W-:Y:S02]  /*5cd0*/  LOP3.LUT R3, R3, 0xffffff00, RZ, 0xc0, !PT ;  /* 0xffffff0003037812 */ /* 0x000fe400078ec0ff */
[----:B------:R-:W-:Y:S03]  /*5ce0*/  LOP3.LUT R2, R2, 0x1, RZ, 0xc0, !PT ;  /* 0x0000000102027812 */ /* 0x000fe600078ec0ff */
[----:B------:R-:W-:Y:S01]  /*5cf0*/  IMAD.IADD R3, R46, 0x1, R3 ;  /* 0x000000012e037824 */ /* 0x000fe200078e0203 */
[----:B------:R-:W-:Y:S03]  /*5d00*/  ISETP.NE.U32.AND P5, PT, R2, 0x1, PT ;  /* 0x000000010200780c */ /* 0x000fe60003fa5070 */
[----:B------:R-:W-:Y:S01]  /*5d10*/  IMAD R48, R48, 0x100000, R3 ;  /* 0x0010000030307824 */ /* 0x000fe200078e0203 */
[----:B------:R-:W-:Y:S01]  /*5d20*/  P2R R65, PR, RZ, 0x20 ;  /* 0x00000020ff417803 */ /* 0x000fe20000000000 */
[----:B------:R3:W4:Y:S01]  /*5d30*/  SYNCS.PHASECHK.TRANS64.TRYWAIT P0, [R108+URZ+0x110], R7 ;  /* 0x000110076c0075a7 */ /* 0x00072200080011ff */
[----:B-1----:R-:W-:Y:S01]  /*5d40*/  @P6 SEL R64, RZ, 0x1, !P1 ;  /* 0x00000001ff406807 */ /* 0x002fe20004800000 */
[----:B---3--:R-:W-:Y:S06]  /*5d50*/  @!P6 BRA `(.L_x_98) ;  /* 0x000000000080e947 */ /* 0x008fec0003800000 */
[----:B------:R-:W-:Y:S01]  /*5d60*/  @P5 IMAD R4, R100, 0x1000, R95 ;  /* 0x0000100064045824 */ /* 0x000fe200078e025f */
[----:B------:R-:W-:Y:S01]  /*5d70*/  ISETP.NE.AND P1, PT, R64, RZ, PT ;  /* 0x000000ff4000720c */ /* 0x000fe20003f25270 */
[----:B------:R-:W-:Y:S01]  /*5d80*/  BSSY B0, `(.L_x_99) ;  /* 0x000000b000007945 */ /* 0x000fe20003800000 */
[----:B------:R-:W-:Y:S01]  /*5d90*/  CS2R R58, SRZ ;  /* 0x00000000003a7805 */ /* 0x000fe2000001ff00 */
[----:B------:R-:W-:Y:S01]  /*5da0*/  @P5 VIADD R2, R4, UR49 ;  /* 0x0000003104025c36 */ /* 0x000fe20008000000 */
[----:B------:R-:W-:Y:S02]  /*5db0*/  CS2R R56, SRZ ;  /* 0x0000000000387805 */ /* 0x000fe4000001ff00 */
[----:B------:R-:W-:Y:S02]  /*5dc0*/  CS2R R62, SRZ ;  /* 0x00000000003e7805 */ /* 0x000fe4000001ff00 */
[----:B------:R-:W-:Y:S01]  /*5dd0*/  CS2R R60, SRZ ;  /* 0x00000000003c7805 */ /* 0x000fe2000001ff00 */
[----:B------:R-:W-:Y:S04]  /*5de0*/  @P5 IMAD R2, R103, -0x10, R2 ;  /* 0xfffffff067025824 */ /* 0x000fe800078e0202 */
[----:B------:R-:W-:Y:S05]  /*5df0*/  @P1 BRA `(.L_x_100) ;  /* 0x00000000000c1947 */ /* 0x000fea0003800000 */
[----:B------:R-:W-:Y:S04]  /*5e00*/  SHF.L.U32 R3, R99, 0x1f, RZ ;  /* 0x0000001f63037819 */ /* 0x000fe800000006ff */
[----:B------:R-:W1:Y:S02]  /*5e10*/  SYNCS.PHASECHK.TRANS64.TRYWAIT P1, [R0+URZ+0xa0], R3 ;  /* 0x0000a003000075a7 */ /* 0x000e6400080211ff */
[----:B-1----:R-:W-:Y:S05]  /*5e20*/  @!P1 BRA `(.L_x_101) ;  /* 0x0000004000b09947 */ /* 0x002fea0003800000 */
.L_x_100:
[----:B------:R-:W-:Y:S05]  /*5e30*/  BSYNC B0 ;  /* 0x0000000000007941 */ /* 0x000fea0003800000 */
.L_x_99:
[----:B------:R-:W-:Y:S01]  /*5e40*/  ISETP.NE.AND P1, PT, R65, RZ, PT ;  /* 0x000000ff4100720c */ /* 0x000fe20003f25270 */
[----:B-1----:R-:W-:Y:S02]  /*5e50*/  VIADD R3, R0, 0xc0 ;  /* 0x000000c000037836 */ /* 0x002fe40000000000 */
[----:B------:R-:W-:Y:S02]  /*5e60*/  IMAD.U32 R0, RZ, RZ, UR37 ;  /* 0x00000025ff007e24 */ /* 0x000fe4000f8e00ff */
[----:B------:R-:W-:Y:S03]  /*5e70*/  VIADD R100, R100, 0x1 ;  /* 0x0000000164647836 */ /* 0x000fe60000000000 */
[----:B------:R-:W-:Y:S05]  /*5e80*/  PRMT R0, R0, 0x654, R3 ;  /* 0x0000065400007816 */ /* 0x000fea0000000003 */
[----:B------:R1:W3:Y:S04]  /*5e90*/  @P1 LDS.128 R56, [R4+UR49+0x200] ;  /* 0x0002003104381984 */ /* 0x0002e80008000c00 */
[----:B------:R1:W1:Y:S01]  /*5ea0*/  @P1 LDS.128 R60, [R2+0x210] ;  /* 0x00021000023c1984 */ /* 0x0002620000000c00 */
[C---:B------:R-:W-:Y:S01]  /*5eb0*/  ISETP.NE.AND P1, PT, R100.reuse, 0x4, PT ;  /* 0x000000046400780c */ /* 0x040fe20003f25270 */
[----:B------:R-:W-:Y:S01]  /*5ec0*/  @!PT LDS RZ, [RZ] ;  /* 0x00000000fffff984 */ /* 0x000fe20000000800 */
[----:B------:R-:W-:Y:S01]  /*5ed0*/  @!PT LDS RZ, [RZ] ;  /* 0x00000000fffff984 */ /* 0x000fe20000000800 */
[----:B------:R-:W-:Y:S01]  /*5ee0*/  @!PT LDS RZ, [RZ] ;  /* 0x00000000fffff984 */ /* 0x000fe20000000800 */
[----:B------:R-:W-:Y:S01]  /*5ef0*/  @!PT LDS RZ, [RZ] ;  /* 0x00000000fffff984 */ /* 0x000fe20000000800 */
[----:B------:R5:W-:Y:S06]  /*5f00*/  MEMBAR.ALL.CTA ;  /* 0x0000000000007992 */ /* 0x000bec0000008000 */
[----:B-----5:R-:W5:Y:S01]  /*5f10*/  FENCE.VIEW.ASYNC.S ;  /* 0x00000000000073c6 */ /* 0x020f620000000000 */
[----:B------:R-:W-:Y:S01]  /*5f20*/  SEL R100, R100, RZ, P1 ;  /* 0x000000ff64647207 */ /* 0x000fe20000800000 */
[----:B-----5:R5:W-:Y:S02]  /*5f30*/  SYNCS.ARRIVE.TRANS64.RED.A1T0 RZ, [R0+URZ], RZ ;  /* 0x000000ff00ff79a7 */ /* 0x020be400081004ff */
[----:B-----5:R-:W-:Y:S04]  /*5f40*/  SEL R0, RZ, 0x1, P1 ;  /* 0x00000001ff007807 */ /* 0x020fe80000800000 */
[----:B---3--:R-:W-:Y:S02]  /*5f50*/  LOP3.LUT R99, R99, R0, RZ, 0x3c, !PT ;  /* 0x0000000063637212 */ /* 0x008fe400078e3cff */
.L_x_98:
[----:B------:R-:W-:Y:S05]  /*5f60*/  BSYNC B1 ;  /* 0x0000000000017941 */ /* 0x000fea0003800000 */
.L_x_97:
[----:B------:R-:W-:Y:S04]  /*5f70*/  SHF.R.U32.HI R3, RZ, 0x15, R48 ;  /* 0x00000015ff037819 */ /* 0x000fe80000011630 */
[----:B------:R-:W-:Y:S01]  /*5f80*/  LOP3.LUT P1, RZ, R3, 0x3, R96, 0x48, !PT ;  /* 0x0000000303ff7812 */ /* 0x000fe20007824860 */
[----:B------:R-:W-:Y:S01]  /*5f90*/  @!UPT UIADD3 URZ, UPT, UPT, URZ, URZ, URZ ;  /* 0x000000fffffff290 */ /* 0x000fe2000fffe0ff */
[----:B----4-:R-:W-:Y:S11]  /*5fa0*/  @P0 BRA `(.L_x_102) ;  /* 0x0000000000080947 */ /* 0x010ff60003800000 */
[----:B------:R-:W3:Y:S02]  /*5fb0*/  SYNCS.PHASECHK.TRANS64.TRYWAIT P0, [R108+URZ+0x110], R7 ;  /* 0x000110076c0075a7 */ /* 0x000ee400080011ff */
[----:B---3--:R-:W-:Y:S05]  /*5fc0*/  @!P0 BRA `(.L_x_103) ;  /* 0x00000040005c8947 */ /* 0x008fea0003800000 */
.L_x_102:
[----:B------:R-:W-:Y:S05]  /*5fd0*/  @!P1 BRA `(.L_x_104) ;  /* 0x0000000000409947 */ /* 0x000fea0003800000 */
[----:B------:R-:W4:Y:S01]  /*5fe0*/  LDCU.64 UR8, c[0x4][0x78] ;  /* 0x01000f00ff0877ac */ /* 0x000f220008000a00 */
[----:B------:R-:W-:Y:S01]  /*5ff0*/  MOV R3, 0x0 ;  /* 0x0000000000037802 */ /* 0x000fe20000000f00 */
[----:B------:R-:W-:Y:S02]  /*6000*/  HFMA2 R12, -RZ, RZ, 0, 5.9604644775390625e-08 ;  /* 0x00000001ff0c7431 */ /* 0x000fe400000001ff */
[----:B------:R-:W-:Y:S02]  /*6010*/  IMAD.MOV.U32 R8, RZ, RZ, 0x192 ;  /* 0x00000192ff087424 */ /* 0x000fe400078e00ff */
[----:B------:R-:W-:Y:S01]  /*6020*/  IMAD.MOV.U32 R13, RZ, RZ, RZ ;  /* 0x000000ffff0d7224 */ /* 0x000fe200078e00ff */
[----:B------:R-:W3:Y:S01]  /*6030*/  LDCU.64 UR6, c[0x4][0x80] ;  /* 0x01001000ff0677ac */ /* 0x000ee20008000a00 */
[----:B-1----:R-:W1:Y:S01]  /*6040*/  LDC.64 R2, c[0x4][R3] ;  /* 0x0100000003027b82 */ /* 0x002e620000000a00 */
[----:B------:R-:W5:Y:S01]  /*6050*/  LDCU.64 UR4, c[0x4][0x18] ;  /* 0x01000300ff0477ac */ /* 0x000f620008000a00 */
[----:B----4-:R-:W-:Y:S01]  /*6060*/  MOV R5, UR9 ;  /* 0x0000000900057c02 */ /* 0x010fe20008000f00 */
[----:B------:R-:W-:Y:S01]  /*6070*/  IMAD.U32 R4, RZ, RZ, UR8 ;  /* 0x00000008ff047e24 */ /* 0x000fe2000f8e00ff */
[----:B---3--:R-:W-:Y:S01]  /*6080*/  MOV R7, UR7 ;  /* 0x0000000700077c02 */ /* 0x008fe20008000f00 */
[----:B------:R-:W-:Y:S01]  /*6090*/  IMAD.U32 R6, RZ, RZ, UR6 ;  /* 0x00000006ff067e24 */ /* 0x000fe2000f8e00ff */
[----:B-----5:R-:W-:Y:S01]  /*60a0*/  MOV R11, UR5 ;  /* 0x00000005000b7c02 */ /* 0x020fe20008000f00 */
[----:B------:R-:W-:Y:S02]  /*60b0*/  IMAD.U32 R10, RZ, RZ, UR4 ;  /* 0x00000004ff0a7e24 */ /* 0x000fe4000f8e00ff */
[----:B------:R-:W-:Y:S07]  /*60c0*/  LEPC R20, `(.L_x_104) ;  /* 0x000000001014794e */ /* 0x000fee0000000000 */
[----:B-12---:R-:W-:Y:S05]  /*60d0*/  CALL.ABS.NOINC R2 ;  /* 0x0000000002007343 */ /* 0x006fea0003c00000 */
.L_x_104:
[----:B------:R-:W-:Y:S05]  /*60e0*/  WARPSYNC.ALL ;  /* 0x0000000000007948 */ /* 0x000fea0003800000 */
[----:B------:R-:W-:Y:S01]  /*60f0*/  R2UR UR4, R48 ;  /* 0x00000000300472ca */ /* 0x000fe200000e0000 */
[----:B------:R-:W-:Y:S01]  /*6100*/  BSSY.RECONVERGENT B0, `(.L_x_105) ;  /* 0x00000a1000007945 */ /* 0x000fe20003800200 */
[C---:B------:R-:W-:Y:S02]  /*6110*/  SHF.L.U32 R51, R56.reuse, 0x10, RZ ;  /* 0x0000001038337819 */ /* 0x040fe400000006ff */
[C---:B------:R-:W-:Y:S02]  /*6120*/  PRMT R49, R56.reuse, 0x8880, RZ ;  /* 0x0000888038317816 */ /* 0x040fe400000000ff */
[----:B------:R-:W-:Y:S02]  /*6130*/  SHF.R.S32.HI R51, RZ, 0x18, R51 ;  /* 0x00000018ff337819 */ /* 0x000fe40000011433 */
[----:B------:R-:W-:Y:S02]  /*6140*/  SHF.L.U32 R52, R56, 0x8, RZ ;  /* 0x0000000838347819 */ /* 0x000fe400000006ff */
[C---:B------:R-:W-:Y:S02]  /*6150*/  PRMT R54, R58.reuse, 0x8880, RZ ;  /* 0x000088803a367816 */ /* 0x040fe400000000ff */
[----:B------:R-:W-:Y:S01]  /*6160*/  SHF.L.U32 R53, R58, 0x8, RZ ;  /* 0x000000083a357819 */ /* 0x000fe200000006ff */
[----:B-1-3--:R-:W-:Y:S01]  /*6170*/  LDTM.16dp32bit_t0_t15.x32 R4, tmem[UR4] ;  /* 0x00000004000479ee */ /* 0x00afe20008a80000 */
[----:B------:R-:W2:Y:S01]  /*6180*/  LDTM.16dp32bit_t16_t31.x32 R4, tmem[UR4+0x20] ;  /* 0x00002004000479ee */ /* 0x000ea20008aa0000 */
[----:B------:R-:W-:Y:S02]  /*6190*/  IADD3 R67, PT, PT, R95, UR49, RZ ;  /* 0x000000315f437c10 */ /* 0x000fe4000fffe0ff */
[----:B------:R-:W-:Y:S02]  /*61a0*/  SHF.L.U32 R66, R97, 0x4, RZ ;  /* 0x0000000461427819 */ /* 0x000fe400000006ff */
[----:B------:R-:W-:Y:S02]  /*61b0*/  SHF.R.S32.HI R53, RZ, 0x18, R53 ;  /* 0x00000018ff357819 */ /* 0x000fe40000011435 */
[----:B------:R-:W-:Y:S02]  /*61c0*/  IADD3 R109, PT, PT, R67, R66, RZ ;  /* 0x00000042436d7210 */ /* 0x000fe40007ffe0ff */
[----:B------:R-:W-:Y:S02]  /*61d0*/  ISETP.NE.AND P0, PT, R105, RZ, PT ;  /* 0x000000ff6900720c */ /* 0x000fe40003f05270 */
[----:B------:R-:W-:Y:S01]  /*61e0*/  ISETP.NE.AND P6, PT, R72, RZ, PT ;  /* 0x000000ff4800720c */ /* 0x000fe20003fc5270 */
[----:B--2---:R-:W-:Y:S11]  /*61f0*/  IMAD R0, R47, R4, RZ ;  /* 0x000000042f007224 */ /* 0x004ff600078e02ff */
[----:B------:R-:W-:Y:S01]  /*6200*/  @!UPT UIADD3 URZ, UPT, UPT, URZ, URZ, URZ ;  /* 0x000000fffffff290 */ /* 0x000fe2000fffe0ff */
[----:B------:R-:W-:Y:S01]  /*6210*/  @P6 SHF.L.U32 R74, R99, 0x1f, RZ ;  /* 0x0000001f634a6819 */ /* 0x000fe200000006ff */
[----:B------:R-:W-:Y:S02]  /*6220*/  IMAD R2, R47, R5, RZ ;  /* 0x000000052f027224 */ /* 0x000fe400078e02ff */
[----:B------:R-:W-:Y:S01]  /*6230*/  IMAD R0, R49, R50, R0 ;  /* 0x0000003231007224 */ /* 0x000fe200078e0200 */
[----:B------:R-:W-:Y:S01]  /*6240*/  SHF.R.S32.HI R49, RZ, 0x18, R52 ;  /* 0x00000018ff317819 */ /* 0x000fe20000011434 */
[----:B------:R-:W-:Y:S01]  /*6250*/  IMAD R3, R47, R6, RZ ;  /* 0x000000062f037224 */ /* 0x000fe200078e02ff */
[----:B------:R-:W-:Y:S01]  /*6260*/  SHF.L.U32 R52, R57, 0x10, RZ ;  /* 0x0000001039347819 */ /* 0x000fe200000006ff */
[-C--:B------:R-:W-:Y:S01]  /*6270*/  IMAD R2, R51, R50.reuse, R2 ;  /* 0x0000003233027224 */ /* 0x080fe200078e0202 */
[----:B------:R-:W-:Y:S01]  /*6280*/  SHF.R.S32.HI R51, RZ, 0x18, R56 ;  /* 0x00000018ff337819 */ /* 0x000fe20000011438 */
[----:B------:R-:W-:Y:S02]  /*6290*/  IMAD R7, R47, R7, RZ ;  /* 0x000000072f077224 */ /* 0x000fe400078e02ff */
[-C--:B------:R-:W-:Y:S01]  /*62a0*/  IMAD R3, R49, R50.reuse, R3 ;  /* 0x0000003231037224 */ /* 0x080fe200078e0203 */
[----:B------:R-:W-:Y:S01]  /*62b0*/  PRMT R49, R57, 0x8880, RZ ;  /* 0x0000888039317816 */ /* 0x000fe200000000ff */
[----:B------:R-:W-:Y:S01]  /*62c0*/  IMAD R7, R51, R50, R7 ;  /* 0x0000003233077224 */ /* 0x000fe200078e0207 */
[----:B------:R-:W-:Y:S01]  /*62d0*/  SHF.R.S32.HI R51, RZ, 0x18, R52 ;  /* 0x00000018ff337819 */ /* 0x000fe20000011434 */
[----:B------:R-:W-:Y:S02]  /*62e0*/  IMAD R4, R47, R8, RZ ;  /* 0x000000082f047224 */ /* 0x000fe400078e02ff */
[----:B------:R-:W-:Y:S01]  /*62f0*/  IMAD.SHL.U32 R52, R57, 0x100, RZ ;  /* 0x0000010039347824 */ /* 0x000fe200078e00ff */
[----:B------:R-:W-:Y:S01]  /*6300*/  I2IP.S8.S32.SAT R55, R7, R3, RZ ;  /* 0x0000000307377239 */ /* 0x000fe200000014ff */
[----:B------:R-:W-:Y:S02]  /*6310*/  IMAD R5, R47, R9, RZ ;  /* 0x000000092f057224 */ /* 0x000fe400078e02ff */
[----:B------:R-:W-:Y:S01]  /*6320*/  IMAD R4, R49, R50, R4 ;  /* 0x0000003231047224 */ /* 0x000fe200078e0204 */
[----:B------:R-:W-:Y:S01]  /*6330*/  SHF.R.S32.HI R49, RZ, 0x18, R52 ;  /* 0x00000018ff317819 */ /* 0x000fe20000011434 */
[----:B------:R-:W-:Y:S01]  /*6340*/  IMAD R6, R47, R10, RZ ;  /* 0x0000000a2f067224 */ /* 0x000fe200078e02ff */
[----:B------:R-:W-:Y:S01]  /*6350*/  I2IP.S8.S32.SAT R68, R2, R0, R55 ;  /* 0x0000000002447239 */ /* 0x000fe20000001437 */
[-C--:B------:R-:W-:Y:S01]  /*6360*/  IMAD R5, R51, R50.reuse, R5 ;  /* 0x0000003233057224 */ /* 0x080fe200078e0205 */
[----:B------:R-:W-:Y:S01]  /*6370*/  SHF.L.U32 R52, R58, 0x10, RZ ;  /* 0x000000103a347819 */ /* 0x000fe200000006ff */
[----:B------:R-:W-:Y:S01]  /*6380*/  IMAD R11, R47, R11, RZ ;  /* 0x0000000b2f0b7224 */ /* 0x000fe200078e02ff */
[----:B------:R-:W-:Y:S01]  /*6390*/  SHF.R.S32.HI R51, RZ, 0x18, R57 ;  /* 0x00000018ff337819 */ /* 0x000fe20000011439 */
[----:B------:R-:W-:Y:S01]  /*63a0*/  IMAD R6, R49, R50, R6 ;  /* 0x0000003231067224 */ /* 0x000fe200078e0206 */
[----:B------:R-:W-:Y:S01]  /*63b0*/  SHF.R.S32.HI R52, RZ, 0x18, R52 ;  /* 0x00000018ff347819 */ /* 0x000fe20000011434 */
[C---:B------:R-:W-:Y:S02]  /*63c0*/  IMAD R8, R47.reuse, R12, RZ ;  /* 0x0000000c2f087224 */ /* 0x040fe400078e02ff */
[----:B------:R-:W-:Y:S02]  /*63d0*/  IMAD.MOV.U32 R49, RZ, RZ, R54 ;  /* 0x000000ffff317224 */ /* 0x000fe400078e0036 */
[----:B------:R-:W-:Y:S02]  /*63e0*/  IMAD R9, R47, R13, RZ ;  /* 0x0000000d2f097224 */ /* 0x000fe400078e02ff */
[----:B------:R-:W-:Y:S01]  /*63f0*/  IMAD R11, R51, R50, R11 ;  /* 0x00000032330b7224 */ /* 0x000fe200078e020b */
[----:B------:R-:W-:Y:S01]  /*6400*/  SHF.R.S32.HI R51, RZ, 0x18, R58 ;  /* 0x00000018ff337819 */ /* 0x000fe2000001143a */
[----:B------:R-:W-:Y:S02]  /*6410*/  IMAD R10, R47, R14, RZ ;  /* 0x0000000e2f0a7224 */ /* 0x000fe400078e02ff */
[----:B------:R-:W-:Y:S01]  /*6420*/  IMAD R8, R49, R50, R8 ;  /* 0x0000003231087224 */ /* 0x000fe200078e0208 */
[----:B------:R-:W-:Y:S01]  /*6430*/  I2IP.S8.S32.SAT R69, R11, R6, RZ ;  /* 0x000000060b457239 */ /* 0x000fe200000014ff */
[----:B------:R-:W-:Y:S01]  /*6440*/  IMAD R15, R47, R15, RZ ;  /* 0x0000000f2f0f7224 */ /* 0x000fe200078e02ff */
[----:B------:R-:W-:Y:S01]  /*6450*/  PRMT R49, R59, 0x8880, RZ ;  /* 0x000088803b317816 */ /* 0x000fe200000000ff */
[----:B------:R-:W-:Y:S01]  /*6460*/  IMAD R9, R52, R50, R9 ;  /* 0x0000003234097224 */ /* 0x000fe200078e0209 */
[----:B------:R-:W-:Y:S01]  /*6470*/  I2IP.S8.S32.SAT R69, R5, R4, R69 ;  /* 0x0000000405457239 */ /* 0x000fe20000001445 */
[-C--:B------:R-:W-:Y:S01]  /*6480*/  IMAD R10, R53, R50.reuse, R10 ;  /* 0x00000032350a7224 */ /* 0x080fe200078e020a */
[----:B------:R-:W-:Y:S01]  /*6490*/  SHF.L.U32 R53, R59, 0x8, RZ ;  /* 0x000000083b357819 */ /* 0x000fe200000006ff */
[----:B------:R-:W-:Y:S01]  /*64a0*/  IMAD R15, R51, R50, R15 ;  /* 0x00000032330f7224 */ /* 0x000fe200078e020f */
[----:B------:R-:W-:Y:S01]  /*64b0*/  SHF.L.U32 R51, R59, 0x10, RZ ;  /* 0x000000103b337819 */ /* 0x000fe200000006ff */
[C---:B------:R-:W-:Y:S01]  /*64c0*/  IMAD R12, R47.reuse, R16, RZ ;  /* 0x000000102f0c7224 */ /* 0x040fe200078e02ff */
[----:B------:R-:W-:Y:S01]  /*64d0*/  SHF.R.S32.HI R53, RZ, 0x18, R53 ;  /* 0x00000018ff357819 */ /* 0x000fe20000011435 */
[C---:B------:R-:W-:Y:S01]  /*64e0*/  IMAD R13, R47.reuse, R17, RZ ;  /* 0x000000112f0d7224 */ /* 0x040fe200078e02ff */
[----:B------:R-:W-:Y:S01]  /*64f0*/  SHF.R.S32.HI R51, RZ, 0x18, R51 ;  /* 0x00000018ff337819 */ /* 0x000fe20000011433 */
[----:B------:R-:W-:Y:S01]  /*6500*/  IMAD R14, R47, R18, RZ ;  /* 0x000000122f0e7224 */ /* 0x000fe200078e02ff */
[----:B------:R-:W-:Y:S01]  /*6510*/  I2IP.S8.S32.SAT R70, R15, R10, RZ ;  /* 0x0000000a0f467239 */ /* 0x000fe200000014ff */
[----:B------:R-:W-:Y:S01]  /*6520*/  IMAD R12, R49, R50, R12 ;  /* 0x00000032310c7224 */ /* 0x000fe200078e020c */
[----:B------:R-:W-:Y:S01]  /*6530*/  SHF.R.S32.HI R49, RZ, 0x18, R59 ;  /* 0x00000018ff317819 */ /* 0x000fe2000001143b */
[----:B------:R-:W-:Y:S01]  /*6540*/  IMAD R19, R47, R19, RZ ;  /* 0x000000132f137224 */ /* 0x000fe200078e02ff */
[----:B------:R-:W-:Y:S01]  /*6550*/  I2IP.S8.S32.SAT R70, R9, R8, R70 ;  /* 0x0000000809467239 */ /* 0x000fe20000001446 */
[-C--:B------:R-:W-:Y:S01]  /*6560*/  IMAD R13, R51, R50.reuse, R13 ;  /* 0x00000032330d7224 */ /* 0x080fe200078e020d */
[C---:B------:R-:W-:Y:S01]  /*6570*/  PRMT R51, R60.reuse, 0x8880, RZ ;  /* 0x000088803c337816 */ /* 0x040fe200000000ff */
[-C--:B------:R-:W-:Y:S01]  /*6580*/  IMAD R14, R53, R50.reuse, R14 ;  /* 0x00000032350e7224 */ /* 0x080fe200078e020e */
[----:B------:R-:W-:Y:S01]  /*6590*/  PRMT R53, R61, 0x8880, RZ ;  /* 0x000088803d357816 */ /* 0x000fe200000000ff */
[----:B------:R-:W-:Y:S01]  /*65a0*/  IMAD R19, R49, R50, R19 ;  /* 0x0000003231137224 */ /* 0x000fe200078e0213 */
[----:B------:R-:W-:Y:S01]  /*65b0*/  MOV R49, R51 ;  /* 0x0000003300317202 */ /* 0x000fe20000000f00 */
[----:B------:R-:W-:Y:S02]  /*65c0*/  IMAD R16, R47, R20, RZ ;  /* 0x000000142f107224 */ /* 0x000fe400078e02ff */
[C---:B------:R-:W-:Y:S01]  /*65d0*/  IMAD.U32 R52, R60.reuse, 0x10000, RZ ;  /* 0x000100003c347824 */ /* 0x040fe200078e00ff */
[----:B------:R-:W-:Y:S01]  /*65e0*/  I2IP.S8.S32.SAT R71, R19, R14, RZ ;  /* 0x0000000e13477239 */ /* 0x000fe200000014ff */
[----:B------:R-:W-:Y:S01]  /*65f0*/  IMAD R16, R49, R50, R16 ;  /* 0x0000003231107224 */ /* 0x000fe200078e0210 */
[----:B------:R-:W-:Y:S01]  /*6600*/  SHF.L.U32 R49, R60, 0x8, RZ ;  /* 0x000000083c317819 */ /* 0x000fe200000006ff */
[C---:B------:R-:W-:Y:S01]  /*6610*/  IMAD R17, R47.reuse, R21, RZ ;  /* 0x000000152f117224 */ /* 0x040fe200078e02ff */
[----:B------:R-:W-:Y:S01]  /*6620*/  SHF.R.S32.HI R51, RZ, 0x18, R52 ;  /* 0x00000018ff337819 */ /* 0x000fe20000011434 */
[C---:B------:R-:W-:Y:S01]  /*6630*/  IMAD R18, R47.reuse, R22, RZ ;  /* 0x000000162f127224 */ /* 0x040fe200078e02ff */
[----:B------:R-:W-:Y:S01]  /*6640*/  SHF.R.S32.HI R49, RZ, 0x18, R49 ;  /* 0x00000018ff317819 */ /* 0x000fe20000011431 */
[----:B------:R-:W-:Y:S01]  /*6650*/  IMAD R23, R47, R23, RZ ;  /* 0x000000172f177224 */ /* 0x000fe200078e02ff */
[----:B------:R-:W-:Y:S01]  /*6660*/  I2IP.S8.S32.SAT R71, R13, R12, R71 ;  /* 0x0000000c0d477239 */ /* 0x000fe20000001447 */
[----:B------:R-:W-:Y:S01]  /*6670*/  IMAD R17, R51, R50, R17 ;  /* 0x0000003233117224 */ /* 0x000fe200078e0211 */
[C---:B------:R-:W-:Y:S01]  /*6680*/  SHF.L.U32 R52, R61.reuse, 0x10, RZ ;  /* 0x000000103d347819 */ /* 0x040fe200000006ff */
[----:B------:R-:W-:Y:S01]  /*6690*/  IMAD.SHL.U32 R54, R61, 0x100, RZ ;  /* 0x000001003d367824 */ /* 0x000fe200078e00ff */
[----:B------:R-:W-:Y:S01]  /*66a0*/  SHF.R.S32.HI R51, RZ, 0x18, R60 ;  /* 0x00000018ff337819 */ /* 0x000fe2000001143c */
[----:B------:R-:W-:Y:S01]  /*66b0*/  IMAD R20, R47, R24, RZ ;  /* 0x000000182f147224 */ /* 0x000fe200078e02ff */
[----:B------:R1:W-:Y:S01]  /*66c0*/  STS.128 [R95+UR49+0x4200], R68 ;  /* 0x004200445f007988 */ /* 0x0003e20008000c31 */
[-C--:B------:R-:W-:Y:S01]  /*66d0*/  IMAD R18, R49, R50.reuse, R18 ;  /* 0x0000003231127224 */ /* 0x080fe200078e0212 */
[----:B------:R-:W-:Y:S01]  /*66e0*/  SHF.R.S32.HI R52, RZ, 0x18, R52 ;  /* 0x00000018ff347819 */ /* 0x000fe20000011434 */
[----:B------:R-:W-:Y:S01]  /*66f0*/  IMAD R21, R47, R25, RZ ;  /* 0x000000192f157224 */ /* 0x000fe200078e02ff */
[----:B------:R-:W-:Y:S01]  /*6700*/  SHF.R.S32.HI R49, RZ, 0x18, R54 ;  /* 0x00000018ff317819 */ /* 0x000fe20000011436 */
[----:B------:R-:W-:Y:S01]  /*6710*/  IMAD R23, R51, R50, R23 ;  /* 0x0000003233177224 */ /* 0x000fe200078e0217 */
[----:B------:R-:W-:Y:S01]  /*6720*/  SHF.R.S32.HI R51, RZ, 0x18, R61 ;  /* 0x00000018ff337819 */ /* 0x000fe2000001143d */
[----:B------:R-:W-:Y:S01]  /*6730*/  IMAD R22, R47, R26, RZ ;  /* 0x0000001a2f167224 */ /* 0x000fe200078e02ff */
[----:B------:R-:W-:Y:S01]  /*6740*/  SHF.R.S32.HI R54, RZ, 0x18, R63 ;  /* 0x00000018ff367819 */ /* 0x000fe2000001143f */
[----:B------:R-:W-:Y:S01]  /*6750*/  IMAD R20, R53, R50, R20 ;  /* 0x0000003235147224 */ /* 0x000fe200078e0214 */
[----:B------:R-:W-:Y:S01]  /*6760*/  I2IP.S8.S32.SAT R76, R23, R18, RZ ;  /* 0x00000012174c7239 */ /* 0x000fe200000014ff */
[----:B------:R-:W-:Y:S01]  /*6770*/  IMAD R27, R47, R27, RZ ;  /* 0x0000001b2f1b7224 */ /* 0x000fe200078e02ff */
[----:B------:R-:W-:Y:S01]  /*6780*/  SHF.L.U32 R53, R62, 0x8, RZ ;  /* 0x000000083e357819 */ /* 0x000fe200000006ff */
[-C--:B------:R-:W-:Y:S01]  /*6790*/  IMAD R21, R52, R50.reuse, R21 ;  /* 0x0000003234157224 */ /* 0x080fe200078e0215 */
[C---:B------:R-:W-:Y:S01]  /*67a0*/  SHF.L.U32 R52, R62.reuse, 0x10, RZ ;  /* 0x000000103e347819 */ /* 0x040fe200000006ff */
[----:B------:R-:W-:Y:S01]  /*67b0*/  IMAD R22, R49, R50, R22 ;  /* 0x0000003231167224 */ /* 0x000fe200078e0216 */
[----:B------:R-:W-:Y:S01]  /*67c0*/  PRMT R49, R62, 0x8880, RZ ;  /* 0x000088803e317816 */ /* 0x000fe200000000ff */
[----:B------:R-:W-:Y:S01]  /*67d0*/  IMAD R24, R47, R28, RZ ;  /* 0x0000001c2f187224 */ /* 0x000fe200078e02ff */
[----:B------:R-:W-:Y:S01]  /*67e0*/  I2IP.S8.S32.SAT R76, R17, R16, R76 ;  /* 0x00000010114c7239 */ /* 0x000fe2000000144c */
[----:B------:R-:W-:Y:S01]  /*67f0*/  IMAD R27, R51, R50, R27 ;  /* 0x00000032331b7224 */ /* 0x000fe200078e021b */
[----:B------:R-:W-:Y:S01]  /*6800*/  SHF.R.S32.HI R51, RZ, 0x18, R52 ;  /* 0x00000018ff337819 */ /* 0x000fe20000011434 */
[C---:B------:R-:W-:Y:S01]  /*6810*/  IMAD R25, R47.reuse, R29, RZ ;  /* 0x0000001d2f197224 */ /* 0x040fe200078e02ff */
[----:B------:R-:W-:Y:S01]  /*6820*/  SHF.R.S32.HI R53, RZ, 0x18, R53 ;  /* 0x00000018ff357819 */ /* 0x000fe20000011435 */
[----:B------:R-:W-:Y:S01]  /*6830*/  IMAD R26, R47, R30, RZ ;  /* 0x0000001e2f1a7224 */ /* 0x000fe200078e02ff */
[----:B------:R-:W-:Y:S01]  /*6840*/  I2IP.S8.S32.SAT R77, R27, R22, RZ ;  /* 0x000000161b4d7239 */ /* 0x000fe200000014ff */
[-C--:B------:R-:W-:Y:S01]  /*6850*/  IMAD R24, R49, R50.reuse, R24 ;  /* 0x0000003231187224 */ /* 0x080fe200078e0218 */
[----:B------:R-:W-:Y:S01]  /*6860*/  SHF.L.U32 R52, R63, 0x10, RZ ;  /* 0x000000103f347819 */ /* 0x000fe200000006ff */
[----:B------:R-:W-:Y:S01]  /*6870*/  IMAD R25, R51, R50, R25 ;  /* 0x0000003233197224 */ /* 0x000fe200078e0219 */
[----:B------:R-:W-:Y:S01]  /*6880*/  I2IP.S8.S32.SAT R77, R21, R20, R77 ;  /* 0x00000014154d7239 */ /* 0x000fe2000000144d */
[----:B------:R-:W-:Y:S01]  /*6890*/  IMAD R26, R53, R50, R26 ;  /* 0x00000032351a7224 */ /* 0x000fe200078e021a */
[----:B------:R-:W-:Y:S01]  /*68a0*/  SHF.R.S32.HI R49, RZ, 0x18, R62 ;  /* 0x00000018ff317819 */ /* 0x000fe2000001143e */
[----:B------:R-:W-:Y:S01]  /*68b0*/  IMAD R31, R47, R31, RZ ;  /* 0x0000001f2f1f7224 */ /* 0x000fe200078e02ff */
[C---:B------:R-:W-:Y:S01]  /*68c0*/  PRMT R51, R63.reuse, 0x8880, RZ ;  /* 0x000088803f337816 */ /* 0x040fe200000000ff */
[----:B------:R-:W-:Y:S01]  /*68d0*/  IMAD.SHL.U32 R53, R63, 0x100, RZ ;  /* 0x000001003f357824 */ /* 0x000fe200078e00ff */
[----:B------:R-:W-:Y:S01]  /*68e0*/  SHF.R.S32.HI R52, RZ, 0x18, R52 ;  /* 0x00000018ff347819 */ /* 0x000fe20000011434 */
[C---:B------:R-:W-:Y:S02]  /*68f0*/  IMAD R28, R47.reuse, R32, RZ ;  /* 0x000000202f1c7224 */ /* 0x040fe400078e02ff */
[----:B------:R-:W-:Y:S01]  /*6900*/  IMAD R29, R47, R33, RZ ;  /* 0x000000212f1d7224 */ /* 0x000fe200078e02ff */
[----:B------:R-:W-:Y:S01]  /*6910*/  SHF.R.S32.HI R53, RZ, 0x18, R53 ;  /* 0x00000018ff357819 */ /* 0x000fe20000011435 */
[-C--:B------:R-:W-:Y:S02]  /*6920*/  IMAD R31, R49, R50.reuse, R31 ;  /* 0x00000032311f7224 */ /* 0x080fe400078e021f */
[----:B------:R-:W-:Y:S02]  /*6930*/  IMAD R28, R51, R50, R28 ;  /* 0x00000032331c7224 */ /* 0x000fe400078e021c */
[----:B------:R-:W-:Y:S01]  /*6940*/  IMAD R30, R47, R34, RZ ;  /* 0x000000222f1e7224 */ /* 0x000fe200078e02ff */
[----:B------:R-:W-:Y:S01]  /*6950*/  I2IP.S8.S32.SAT R55, R31, R26, RZ ;  /* 0x0000001a1f377239 */ /* 0x000fe200000014ff */
[----:B------:R-:W-:Y:S02]  /*6960*/  IMAD R29, R52, R50, R29 ;  /* 0x00000032341d7224 */ /* 0x000fe400078e021d */
[----:B------:R-:W-:Y:S01]  /*6970*/  IMAD R35, R47, R35, RZ ;  /* 0x000000232f237224 */ /* 0x000fe200078e02ff */
[----:B------:R-:W-:Y:S01]  /*6980*/  I2IP.S8.S32.SAT R78, R25, R24, R55 ;  /* 0x00000018194e7239 */ /* 0x000fe20000001437 */
[-C--:B------:R-:W-:Y:S01]  /*6990*/  IMAD R30, R53, R50.reuse, R30 ;  /* 0x00000032351e7224 */ /* 0x080fe200078e021e */
[----:B------:R-:W-:Y:S01]  /*69a0*/  LEA R55, R100, UR49, 0x3 ;  /* 0x0000003164377c11 */ /* 0x000fe2000f8e18ff */
[----:B------:R-:W-:Y:S05]  /*69b0*/  IMAD R35, R54, R50, R35 ;  /* 0x0000003236237224 */ /* 0x000fea00078e0223 */
[----:B------:R-:W-:Y:S04]  /*69c0*/  I2IP.S8.S32.SAT R73, R35, R30, RZ ;  /* 0x0000001e23497239 */ /* 0x000fe800000014ff */
[----:B------:R-:W-:Y:S05]  /*69d0*/  I2IP.S8.S32.SAT R79, R29, R28, R73 ;  /* 0x0000001c1d4f7239 */ /* 0x000fea0000001449 */
[----:B------:R1:W-:Y:S01]  /*69e0*/  STS.128 [R109+0x4210], R76 ;  /* 0x0042104c6d007388 */ /* 0x0003e20000000c00 */
[----:B------:R-:W-:Y:S01]  /*69f0*/  @!PT LDS RZ, [RZ] ;  /* 0x00000000fffff984 */ /* 0x000fe20000000800 */
[----:B------:R-:W-:Y:S01]  /*6a00*/  @!PT LDS RZ, [RZ] ;  /* 0x00000000fffff984 */ /* 0x000fe20000000800 */
[----:B------:R-:W-:Y:S01]  /*6a10*/  @!PT LDS RZ, [RZ] ;  /* 0x00000000fffff984 */ /* 0x000fe20000000800 */
[----:B------:R-:W-:Y:S01]  /*6a20*/  @!PT LDS RZ, [RZ] ;  /* 0x00000000fffff984 */ /* 0x000fe20000000800 */
[----:B------:R2:W-:Y:S07]  /*6a30*/  MEMBAR.ALL.CTA ;  /* 0x0000000000007992 */ /* 0x0005ee0000008000 */
[----:B--2---:R-:W2:Y:S02]  /*6a40*/  FENCE.VIEW.ASYNC.S ;  /* 0x00000000000073c6 */ /* 0x004ea40000000000 */
[----:B--2---:R-:W-:Y:S06]  /*6a50*/  BAR.SYNC.DEFER_BLOCKING 0x1, 0x80 ;  /* 0x0042000000007b1d */ /* 0x004fec0000010000 */
[----:B------:R-:W-:Y:S05]  /*6a60*/  @P0 BRA `(.L_x_106) ;  /* 0x0000000000280947 */ /* 0x000fea0003800000 */
[----:B------:R-:W-:Y:S02]  /*6a70*/  UIADD3 UR4, UPT, UPT, UR49, 0x4200, URZ ;  /* 0x0000420031047890 */ /* 0x000fe4000fffe0ff */
[----:B------:R-:W-:Y:S01]  /*6a80*/  UIADD3 UR6, UP0, UPT, UR52, 0x680, URZ ;  /* 0x0000068034067890 */ /* 0x000fe2000ff1e0ff */
[----:B------:R-:W-:Y:S03]  /*6a90*/  UMOV UR43, UR36 ;  /* 0x00000024002b7c82 */ /* 0x000fe60008000000 */
[----:B------:R-:W-:Y:S01]  /*6aa0*/  MOV R104, UR4 ;  /* 0x0000000400687c02 */ /* 0x000fe20008000f00 */
[----:B------:R-:W-:Y:S03]  /*6ab0*/  UIADD3.X UR7, UPT, UPT, URZ, UR53, URZ, UP0, !UPT ;  /* 0x00000035ff077290 */ /* 0x000fe600087fe4ff */
[----:B------:R-:W-:Y:S11]  /*6ac0*/  R2UR UR40, R104 ;  /* 0x00000000682872ca */ /* 0x000ff600000e0000 */
[----:B------:R-:W-:Y:S02]  /*6ad0*/  @!UPT UIADD3 URZ, UPT, UPT, URZ, URZ, URZ ;  /* 0x000000fffffff290 */ /* 0x000fe4000fffe0ff */
[----:B------:R2:W-:Y:S01]  /*6ae0*/  UTMASTG.3D [UR40], [UR6] ;  /* 0x00000028060073b5 */ /* 0x0005e20008010000 */
[----:B------:R0:W-:Y:S01]  /*6af0*/  UTMACMDFLUSH ;  /* 0x00000000000079b7 */ /* 0x0001e20000000000 */
[----:B--2---:R-:W-:Y:S04]  /*6b00*/  DEPBAR.LE SB0, 0x1 ;  /* 0x000080400000791a */ /* 0x004fe80000000000 */
.L_x_106:
[----:B------:R-:W-:Y:S05]  /*6b10*/  BSYNC.RECONVERGENT B0 ;  /* 0x0000000000007941 */ /* 0x000fea0003800200 */
.L_x_105:
[----:B------:R-:W-:Y:S06]  /*6b20*/  BAR.SYNC.DEFER_BLOCKING 0x1, 0x80 ;  /* 0x0042000000007b1d */ /* 0x000fec0000010000 */
[----:B------:R-:W2:Y:S01]  /*6b30*/  @P6 SYNCS.PHASECHK.TRANS64.TRYWAIT P0, [R55+URZ+0xa0], R74 ;  /* 0x0000a04a370065a7 */ /* 0x000ea200080011ff */
[----:B------:R-:W-:Y:S01]  /*6b40*/  BSSY B1, `(.L_x_107) ;  /* 0x000001f000017945 */ /* 0x000fe20003800000 */
[----:B--2---:R-:W-:Y:S03]  /*6b50*/  @P6 SEL R64, RZ, 0x1, !P0 ;  /* 0x00000001ff406807 */ /* 0x004fe60004000000 */
[----:B------:R-:W-:Y:S05]  /*6b60*/  @!P6 BRA `(.L_x_108) ;  /* 0x000000000070e947 */ /* 0x000fea0003800000 */
[----:B------:R-:W-:Y:S01]  /*6b70*/  ISETP.NE.AND P1, PT, R65, RZ, PT ;  /* 0x000000ff4100720c */ /* 0x000fe20003f25270 */
[----:B------:R-:W-:Y:S01]  /*6b80*/  BSSY B0, `(.L_x_109) ;  /* 0x0000008000007945 */ /* 0x000fe20003800000 */
[----:B------:R-:W-:Y:S11]  /*6b90*/  ISETP.NE.AND P0, PT, R64, RZ, PT ;  /* 0x000000ff4000720c */ /* 0x000ff60003f05270 */
[----:B------:R-:W-:Y:S04]  /*6ba0*/  @P1 IMAD R3, R100, 0x1000, R67 ;  /* 0x0000100064031824 */ /* 0x000fe800078e0243 */
[----:B------:R-:W-:Y:S01]  /*6bb0*/  @P1 IMAD.IADD R2, R66, 0x1, R3 ;  /* 0x0000000142021824 */ /* 0x000fe200078e0203 */
[----:B------:R-:W-:Y:S06]  /*6bc0*/  @P0 BRA `(.L_x_110) ;  /* 0x00000000000c0947 */ /* 0x000fec0003800000 */
[----:B------:R-:W-:Y:S04]  /*6bd0*/  SHF.L.U32 R0, R99, 0x1f, RZ ;  /* 0x0000001f63007819 */ /* 0x000fe800000006ff */
[----:B------:R-:W2:Y:S02]  /*6be0*/  SYNCS.PHASECHK.TRANS64.TRYWAIT P0, [R55+URZ+0xa0], R0 ;  /* 0x0000a000370075a7 */ /* 0x000ea400080011ff */
[----:B--2---:R-:W-:Y:S05]  /*6bf0*/  @!P0 BRA `(.L_x_111) ;  /* 0x0000003400648947 */ /* 0x004fea0003800000 */
.L_x_110:
[----:B------:R-:W-:Y:S05]  /*6c00*/  BSYNC B0 ;  /* 0x0000000000007941 */ /* 0x000fea0003800000 */
.L_x_109:
[----:B------:R-:W-:Y:S01]  /*6c10*/  ISETP.NE.AND P0, PT, R65, RZ, PT ;  /* 0x000000ff4100720c */ /* 0x000fe20003f05270 */
[----:B--2---:R-:W-:Y:S02]  /*6c20*/  VIADD R55, R55, 0xc0 ;  /* 0x000000c037377836 */ /* 0x004fe40000000000 */
[----:B------:R-:W-:Y:S02]  /*6c30*/  IMAD.U32 R0, RZ, RZ, UR37 ;  /* 0x00000025ff007e24 */ /* 0x000fe4000f8e00ff */
[----:B------:R-:W-:Y:S03]  /*6c40*/  VIADD R100, R100, 0x1 ;  /* 0x0000000164647836 */ /* 0x000fe60000000000 */
[----:B------:R-:W-:Y:S05]  /*6c50*/  PRMT R0, R0, 0x654, R55 ;  /* 0x0000065400007816 */ /* 0x000fea0000000037 */
[----:B------:R2:W3:Y:S04]  /*6c60*/  @P0 LDS.128 R56, [R3+0x200] ;  /* 0x0002000003380984 */ /* 0x0004e80000000c00 */
[----:B------:R2:W4:Y:S01]  /*6c70*/  @P0 LDS.128 R60, [R2+0x210] ;  /* 0x00021000023c0984 */ /* 0x0005220000000c00 */
        /* <DEDUP_REMOVED lines=10> */
[----:B--23--:R-:W-:Y:S02]  /*6d20*/  LOP3.LUT R99, R99, R0, RZ, 0x3c, !PT ;  /* 0x0000000063637212 */ /* 0x00cfe400078e3cff */
.L_x_108:
[----:B------:R-:W-:Y:S05]  /*6d30*/  BSYNC B1 ;  /* 0x0000000000017941 */ /* 0x000fea0003800000 */
.L_x_107:
[----:B------:R-:W-:Y:S05]  /*6d40*/  VIADD R3, R48, 0x40 ;  /* 0x0000004030037836 */ /* 0x000fea0000000000 */
[----:B------:R-:W-:Y:S04]  /*6d50*/  SHF.R.U32.HI R3, RZ, 0x15, R3 ;  /* 0x00000015ff037819 */ /* 0x000fe80000011603 */
[----:B------:R-:W-:Y:S11]  /*6d60*/  LOP3.LUT P0, RZ, R3, 0x3, R96, 0x48, !PT ;  /* 0x0000000303ff7812 */ /* 0x000ff60007804860 */
[----:B------:R-:W-:Y:S02]  /*6d70*/  @!UPT UIADD3 URZ, UPT, UPT, URZ, URZ, URZ ;  /* 0x000000fffffff290 */ /* 0x000fe4000fffe0ff */
[----:B------:R-:W-:Y:S05]  /*6d80*/  @!P0 BRA `(.L_x_112) ;  /* 0x0000000000408947 */ /* 0x000fea0003800000 */
[----:B------:R-:W2:Y:S01]  /*6d90*/  LDCU.64 UR8, c[0x4][0x78] ;  /* 0x01000f00ff0877ac */ /* 0x000ea20008000a00 */
[----:B------:R-:W-:Y:S01]  /*6da0*/  MOV R3, 0x0 ;  /* 0x0000000000037802 */ /* 0x000fe20000000f00 */
[----:B------:R-:W-:Y:S02]  /*6db0*/  HFMA2 R12, -RZ, RZ, 0, 5.9604644775390625e-08 ;  /* 0x00000001ff0c7431 */ /* 0x000fe400000001ff */
[----:B------:R-:W-:Y:S02]  /*6dc0*/  IMAD.MOV.U32 R8, RZ, RZ, 0x192 ;  /* 0x00000192ff087424 */ /* 0x000fe400078e00ff */
[----:B------:R-:W-:Y:S01]  /*6dd0*/  IMAD.MOV.U32 R13, RZ, RZ, RZ ;  /* 0x000000ffff0d7224 */ /* 0x000fe200078e00ff */
[----:B------:R-:W3:Y:S01]  /*6de0*/  LDCU.64 UR6, c[0x4][0x80] ;  /* 0x01001000ff0677ac */ /* 0x000ee20008000a00 */
[----:B------:R-:W1:Y:S01]  /*6df0*/  LDC.64 R2, c[0x4][R3] ;  /* 0x0100000003027b82 */ /* 0x000e620000000a00 */
[----:B------:R-:W5:Y:S01]  /*6e00*/  LDCU.64 UR4, c[0x4][0x18] ;  /* 0x01000300ff0477ac */ /* 0x000f620008000a00 */
[----:B--2---:R-:W-:Y:S01]  /*6e10*/  MOV R5, UR9 ;  /* 0x0000000900057c02 */ /* 0x004fe20008000f00 */
[----:B------:R-:W-:Y:S01]  /*6e20*/  IMAD.U32 R4, RZ, RZ, UR8 ;  /* 0x00000008ff047e24 */ /* 0x000fe2000f8e00ff */
[----:B---3--:R-:W-:Y:S01]  /*6e30*/  MOV R7, UR7 ;  /* 0x0000000700077c02 */ /* 0x008fe20008000f00 */
[----:B------:R-:W-:Y:S01]  /*6e40*/  IMAD.U32 R6, RZ, RZ, UR6 ;  /* 0x00000006ff067e24 */ /* 0x000fe2000f8e00ff */
[----:B-----5:R-:W-:Y:S01]  /*6e50*/  MOV R11, UR5 ;  /* 0x00000005000b7c02 */ /* 0x020fe20008000f00 */
[----:B------:R-:W-:Y:S02]  /*6e60*/  IMAD.U32 R10, RZ, RZ, UR4 ;  /* 0x00000004ff0a7e24 */ /* 0x000fe4000f8e00ff */
[----:B------:R-:W-:Y:S07]  /*6e70*/  LEPC R20, `(.L_x_112) ;  /* 0x000000001014794e */ /* 0x000fee0000000000 */
[----:B-1--4-:R-:W-:Y:S05]  /*6e80*/  CALL.ABS.NOINC R2 ;  /* 0x0000000002007343 */ /* 0x012fea0003c00000 */
.L_x_112:
[----:B------:R-:W-:Y:S01]  /*6e90*/  SHF.L.U32 R51, R56, 0x10, RZ ;  /* 0x0000001038337819 */ /* 0x000fe200000006ff */
[----:B------:R-:W-:Y:S05]  /*6ea0*/  WARPSYNC.ALL ;  /* 0x0000000000007948 */ /* 0x000fea0003800000 */
[----:B------:R-:W-:Y:S01]  /*6eb0*/  R2UR UR4, R48 ;  /* 0x00000000300472ca */ /* 0x000fe200000e0000 */
[----:B------:R-:W-:Y:S01]  /*6ec0*/  BSSY.RECONVERGENT B0, `(.L_x_113) ;  /* 0x0000099000007945 */ /* 0x000fe20003800200 */
[C---:B------:R-:W-:Y:S02]  /*6ed0*/  PRMT R49, R56.reuse, 0x8880, RZ ;  /* 0x0000888038317816 */ /* 0x040fe400000000ff */
[----:B------:R-:W-:Y:S02]  /*6ee0*/  SHF.R.S32.HI R51, RZ, 0x18, R51 ;  /* 0x00000018ff337819 */ /* 0x000fe40000011433 */
[----:B------:R-:W-:Y:S02]  /*6ef0*/  SHF.L.U32 R52, R56, 0x8, RZ ;  /* 0x0000000838347819 */ /* 0x000fe400000006ff */
[----:B------:R-:W-:Y:S02]  /*6f00*/  SHF.L.U32 R53, R57, 0x8, RZ ;  /* 0x0000000839357819 */ /* 0x000fe400000006ff */
[----:B------:R-:W-:Y:S02]  /*6f10*/  SHF.R.S32.HI R54, RZ, 0x18, R58 ;  /* 0x00000018ff367819 */ /* 0x000fe4000001143a */
[----:B------:R-:W-:Y:S01]  /*6f20*/  SHF.R.S32.HI R53, RZ, 0x18, R53 ;  /* 0x00000018ff357819 */ /* 0x000fe20000011435 */
[----:B------:R-:W-:Y:S01]  /*6f30*/  LDTM.16dp32bit_t0_t15.x32 R4, tmem[UR4+0x40] ;  /* 0x00004004000479ee */ /* 0x000fe20008a80000 */
[----:B------:R-:W2:Y:S01]  /*6f40*/  LDTM.16dp32bit_t16_t31.x32 R4, tmem[UR4+0x60] ;  /* 0x00006004000479ee */ /* 0x000ea20008aa0000 */
[----:B----4-:R-:W-:Y:S02]  /*6f50*/  SHF.L.U32 R55, R62, 0x8, RZ ;  /* 0x000000083e377819 */ /* 0x010fe400000006ff */
[----:B------:R-:W-:Y:S02]  /*6f60*/  ISETP.NE.AND P0, PT, R105, RZ, PT ;  /* 0x000000ff6900720c */ /* 0x000fe40003f05270 */
[----:B------:R-:W-:Y:S02]  /*6f70*/  SHF.R.S32.HI R55, RZ, 0x18, R55 ;  /* 0x00000018ff377819 */ /* 0x000fe40000011437 */
[----:B------:R-:W-:Y:S01]  /*6f80*/  ISETP.NE.AND P6, PT, R72, RZ, PT ;  /* 0x000000ff4800720c */ /* 0x000fe20003fc5270 */
[C---:B--2---:R-:W-:Y:S02]  /*6f90*/  IMAD R0, R47.reuse, R4, RZ ;  /* 0x000000042f007224 */ /* 0x044fe400078e02ff */
        /* <DEDUP_REMOVED lines=12> */
[C---:B------:R-:W-:Y:S01]  /*7060*/  IMAD R4, R47.reuse, R8, RZ ;  /* 0x000000082f047224 */ /* 0x040fe200078e02ff */
[----:B------:R-:W-:Y:S01]  /*7070*/  SHF.L.U32 R52, R58, 0x10, RZ ;  /* 0x000000103a347819 */ /* 0x000fe200000006ff */
[----:B------:R-:W-:Y:S01]  /*7080*/  IMAD R5, R47, R9, RZ ;  /* 0x000000092f057224 */ /* 0x000fe200078e02ff */
[----:B-1----:R-:W-:Y:S01]  /*7090*/  I2IP.S8.S32.SAT R69, R7, R3, RZ ;  /* 0x0000000307457239 */ /* 0x002fe200000014ff */
[----:B------:R-:W-:Y:S01]  /*70a0*/  IMAD R6, R47, R10, RZ ;  /* 0x0000000a2f067224 */ /* 0x000fe200078e02ff */
[----:B------:R-:W-:Y:S01]  /*70b0*/  SHF.R.S32.HI R52, RZ, 0x18, R52 ;  /* 0x00000018ff347819 */ /* 0x000fe20000011434 */
[----:B------:R-:W-:Y:S01]  /*70c0*/  IMAD R4, R49, R50, R4 ;  /* 0x0000003231047224 */ /* 0x000fe200078e0204 */
[----:B------:R-:W-:Y:S01]  /*70d0*/  I2IP.S8.S32.SAT R68, R2, R0, R69 ;  /* 0x0000000002447239 */ /* 0x000fe20000001445 */
[-C--:B------:R-:W-:Y:S01]  /*70e0*/  IMAD R5, R51, R50.reuse, R5 ;  /* 0x0000003233057224 */ /* 0x080fe200078e0205 */
[----:B------:R-:W-:Y:S01]  /*70f0*/  SHF.R.S32.HI R49, RZ, 0x18, R57 ;  /* 0x00000018ff317819 */ /* 0x000fe20000011439 */
[----:B------:R-:W-:Y:S01]  /*7100*/  IMAD R11, R47, R11, RZ ;  /* 0x0000000b2f0b7224 */ /* 0x000fe200078e02ff */
[C---:B------:R-:W-:Y:S01]  /*7110*/  PRMT R51, R58.reuse, 0x8880, RZ ;  /* 0x000088803a337816 */ /* 0x040fe200000000ff */
[----:B------:R-:W-:Y:S01]  /*7120*/  IMAD R6, R53, R50, R6 ;  /* 0x0000003235067224 */ /* 0x000fe200078e0206 */
[----:B------:R-:W-:Y:S01]  /*7130*/  SHF.L.U32 R53, R58, 0x8, RZ ;  /* 0x000000083a357819 */ /* 0x000fe200000006ff */
[C---:B------:R-:W-:Y:S02]  /*7140*/  IMAD R8, R47.reuse, R12, RZ ;  /* 0x0000000c2f087224 */ /* 0x040fe400078e02ff */
[----:B------:R-:W-:Y:S01]  /*7150*/  IMAD R9, R47, R13, RZ ;  /* 0x0000000d2f097224 */ /* 0x000fe200078e02ff */
[----:B------:R-:W-:Y:S01]  /*7160*/  SHF.R.S32.HI R53, RZ, 0x18, R53 ;  /* 0x00000018ff357819 */ /* 0x000fe20000011435 */
[----:B------:R-:W-:Y:S01]  /*7170*/  IMAD R11, R49, R50, R11 ;  /* 0x00000032310b7224 */ /* 0x000fe200078e020b */
[----:B------:R-:W-:Y:S01]  /*7180*/  PRMT R49, R59, 0x8880, RZ ;  /* 0x000088803b317816 */ /* 0x000fe200000000ff */
[----:B------:R-:W-:Y:S02]  /*7190*/  IMAD R10, R47, R14, RZ ;  /* 0x0000000e2f0a7224 */ /* 0x000fe400078e02ff */
[----:B------:R-:W-:Y:S01]  /*71a0*/  IMAD R8, R51, R50, R8 ;  /* 0x0000003233087224 */ /* 0x000fe200078e0208 */
[----:B------:R-:W-:Y:S01]  /*71b0*/  I2IP.S8.S32.SAT R70, R11, R6, RZ ;  /* 0x000000060b467239 */ /* 0x000fe200000014ff */
[-C--:B------:R-:W-:Y:S01]  /*71c0*/  IMAD R9, R52, R50.reuse, R9 ;  /* 0x0000003234097224 */ /* 0x080fe200078e0209 */
[----:B------:R-:W-:Y:S01]  /*71d0*/  SHF.L.U32 R51, R59, 0x10, RZ ;  /* 0x000000103b337819 */ /* 0x000fe200000006ff */
[----:B------:R-:W-:Y:S01]  /*71e0*/  IMAD R10, R53, R50, R10 ;  /* 0x00000032350a7224 */ /* 0x000fe200078e020a */
[----:B------:R-:W-:Y:S01]  /*71f0*/  I2IP.S8.S32.SAT R69, R5, R4, R70 ;  /* 0x0000000405457239 */ /* 0x000fe20000001446 */
[----:B------:R-:W-:Y:S01]  /*7200*/  IMAD R15, R47, R15, RZ ;  /* 0x0000000f2f0f7224 */ /* 0x000fe200078e02ff */
[----:B------:R-:W-:Y:S01]  /*7210*/  SHF.R.S32.HI R51, RZ, 0x18, R51 ;  /* 0x00000018ff337819 */ /* 0x000fe20000011433 */
[----:B------:R-:W-:Y:S01]  /*7220*/  IMAD.SHL.U32 R53, R59, 0x100, RZ ;  /* 0x000001003b357824 */ /* 0x000fe200078e00ff */
[----:B------:R-:W-:Y:S01]  /*7230*/  SHF.R.S32.HI R52, RZ, 0x18, R59 ;  /* 0x00000018ff347819 */ /* 0x000fe2000001143b */
[C---:B------:R-:W-:Y:S02]  /*7240*/  IMAD R12, R47.reuse, R16, RZ ;  /* 0x000000102f0c7224 */ /* 0x040fe400078e02ff */
[----:B------:R-:W-:Y:S01]  /*7250*/  IMAD R13, R47, R17, RZ ;  /* 0x000000112f0d7224 */ /* 0x000fe200078e02ff */
[----:B------:R-:W-:Y:S01]  /*7260*/  SHF.R.S32.HI R53, RZ, 0x18, R53 ;  /* 0x00000018ff357819 */ /* 0x000fe20000011435 */
[----:B------:R-:W-:Y:S01]  /*7270*/  IMAD R15, R54, R50, R15 ;  /* 0x00000032360f7224 */ /* 0x000fe200078e020f */
[----:B------:R-:W-:Y:S01]  /*7280*/  SHF.L.U32 R54, R61, 0x10, RZ ;  /* 0x000000103d367819 */ /* 0x000fe200000006ff */
[----:B------:R-:W-:Y:S02]  /*7290*/  IMAD R14, R47, R18, RZ ;  /* 0x000000122f0e7224 */ /* 0x000fe400078e02ff */
[----:B------:R-:W-:Y:S01]  /*72a0*/  IMAD R12, R49, R50, R12 ;  /* 0x00000032310c7224 */ /* 0x000fe200078e020c */
[----:B------:R-:W-:Y:S01]  /*72b0*/  I2IP.S8.S32.SAT R71, R15, R10, RZ ;  /* 0x0000000a0f477239 */ /* 0x000fe200000014ff */
[----:B------:R-:W-:Y:S01]  /*72c0*/  IMAD R19, R47, R19, RZ ;  /* 0x000000132f137224 */ /* 0x000fe200078e02ff */
[----:B------:R-:W-:Y:S01]  /*72d0*/  PRMT R49, R60, 0x8880, RZ ;  /* 0x000088803c317816 */ /* 0x000fe200000000ff */
[----:B------:R-:W-:Y:S01]  /*72e0*/  IMAD R13, R51, R50, R13 ;  /* 0x00000032330d7224 */ /* 0x000fe200078e020d */
[----:B------:R-:W-:Y:S01]  /*72f0*/  I2IP.S8.S32.SAT R70, R9, R8, R71 ;  /* 0x0000000809467239 */ /* 0x000fe20000001447 */
[----:B------:R-:W-:Y:S01]  /*7300*/  IMAD R16, R47, R20, RZ ;  /* 0x000000142f107224 */ /* 0x000fe200078e02ff */
[----:B------:R-:W-:Y:S01]  /*7310*/  SHF.R.S32.HI R54, RZ, 0x18, R54 ;  /* 0x00000018ff367819 */ /* 0x000fe20000011436 */
[-C--:B------:R-:W-:Y:S01]  /*7320*/  IMAD R14, R53, R50.reuse, R14 ;  /* 0x00000032350e7224 */ /* 0x080fe200078e020e */
[----:B------:R-:W-:Y:S01]  /*7330*/  PRMT R53, R61, 0x8880, RZ ;  /* 0x000088803d357816 */ /* 0x000fe200000000ff */
[-C--:B------:R-:W-:Y:S01]  /*7340*/  IMAD R19, R52, R50.reuse, R19 ;  /* 0x0000003234137224 */ /* 0x080fe200078e0213 */
[----:B------:R-:W-:Y:S01]  /*7350*/  SHF.R.S32.HI R52, RZ, 0x18, R60 ;  /* 0x00000018ff347819 */ /* 0x000fe2000001143c */
[----:B------:R-:W-:Y:S01]  /*7360*/  IMAD R16, R49, R50, R16 ;  /* 0x0000003231107224 */ /* 0x000fe200078e0210 */
[C---:B------:R-:W-:Y:S01]  /*7370*/  SHF.L.U32 R49, R60.reuse, 0x10, RZ ;  /* 0x000000103c317819 */ /* 0x040fe200000006ff */
[C---:B------:R-:W-:Y:S01]  /*7380*/  IMAD R17, R47.reuse, R21, RZ ;  /* 0x000000152f117224 */ /* 0x040fe200078e02ff */
[----:B------:R-:W-:Y:S01]  /*7390*/  SHF.L.U32 R51, R60, 0x8, RZ ;  /* 0x000000083c337819 */ /* 0x000fe200000006ff */
[C---:B------:R-:W-:Y:S01]  /*73a0*/  IMAD R18, R47.reuse, R22, RZ ;  /* 0x000000162f127224 */ /* 0x040fe200078e02ff */
[----:B------:R-:W-:Y:S01]  /*73b0*/  SHF.R.S32.HI R49, RZ, 0x18, R49 ;  /* 0x00000018ff317819 */ /* 0x000fe20000011431 */
[C---:B------:R-:W-:Y:S01]  /*73c0*/  IMAD R23, R47.reuse, R23, RZ ;  /* 0x000000172f177224 */ /* 0x040fe200078e02ff */
[----:B------:R-:W-:Y:S01]  /*73d0*/  SHF.R.S32.HI R51, RZ, 0x18, R51 ;  /* 0x00000018ff337819 */ /* 0x000fe20000011433 */
[----:B------:R-:W-:Y:S01]  /*73e0*/  IMAD R20, R47, R24, RZ ;  /* 0x000000182f147224 */ /* 0x000fe200078e02ff */
[----:B------:R-:W-:Y:S01]  /*73f0*/  I2IP.S8.S32.SAT R71, R19, R14, RZ ;  /* 0x0000000e13477239 */ /* 0x000fe200000014ff */
[----:B------:R-:W-:Y:S02]  /*7400*/  IMAD R17, R49, R50, R17 ;  /* 0x0000003231117224 */ /* 0x000fe400078e0211 */
[----:B------:R-:W-:Y:S01]  /*7410*/  IMAD.SHL.U32 R49, R61, 0x100, RZ ;  /* 0x000001003d317824 */ /* 0x000fe200078e00ff */
[----:B------:R-:W-:Y:S01]  /*7420*/  I2IP.S8.S32.SAT R71, R13, R12, R71 ;  /* 0x0000000c0d477239 */ /* 0x000fe20000001447 */
[-C--:B------:R-:W-:Y:S01]  /*7430*/  IMAD R18, R51, R50.reuse, R18 ;  /* 0x0000003233127224 */ /* 0x080fe200078e0212 */
[----:B------:R-:W-:Y:S01]  /*7440*/  SHF.R.S32.HI R51, RZ, 0x18, R61 ;  /* 0x00000018ff337819 */ /* 0x000fe2000001143d */
[C---:B------:R-:W-:Y:S01]  /*7450*/  IMAD R21, R47.reuse, R25, RZ ;  /* 0x000000192f157224 */ /* 0x040fe200078e02ff */
[----:B------:R-:W-:Y:S01]  /*7460*/  SHF.R.S32.HI R49, RZ, 0x18, R49 ;  /* 0x00000018ff317819 */ /* 0x000fe20000011431 */
[----:B------:R-:W-:Y:S01]  /*7470*/  IMAD R23, R52, R50, R23 ;  /* 0x0000003234177224 */ /* 0x000fe200078e0217 */
[----:B------:R1:W-:Y:S01]  /*7480*/  STS.128 [R95+UR49+0x5200], R68 ;  /* 0x005200445f007988 */ /* 0x0003e20008000c31 */
[----:B------:R-:W-:Y:S01]  /*7490*/  IMAD R22, R47, R26, RZ ;  /* 0x0000001a2f167224 */ /* 0x000fe200078e02ff */
[C---:B------:R-:W-:Y:S01]  /*74a0*/  SHF.L.U32 R52, R62.reuse, 0x10, RZ ;  /* 0x000000103e347819 */ /* 0x040fe200000006ff */
        /* <DEDUP_REMOVED lines=9> */
[----:B------:R-:W-:Y:S01]  /*7540*/  SHF.R.S32.HI R49, RZ, 0x18, R62 ;  /* 0x00000018ff317819 */ /* 0x000fe2000001143e */
[----:B------:R-:W-:Y:S01]  /*7550*/  IMAD R25, R47, R29, RZ ;  /* 0x0000001d2f197224 */ /* 0x000fe200078e02ff */
[----:B------:R-:W-:Y:S01]  /*7560*/  SHF.R.S32.HI R54, RZ, 0x18, R63 ;  /* 0x00000018ff367819 */ /* 0x000fe2000001143f */
[-C--:B------:R-:W-:Y:S01]  /*7570*/  IMAD R27, R51, R50.reuse, R27 ;  /* 0x00000032331b7224 */ /* 0x080fe200078e021b */
[----:B------:R-:W-:Y:S01]  /*7580*/  PRMT R51, R63, 0x8880, RZ ;  /* 0x000088803f337816 */ /* 0x000fe200000000ff */
[----:B------:R-:W-:Y:S01]  /*7590*/  IMAD R24, R53, R50, R24 ;  /* 0x0000003235187224 */ /* 0x000fe200078e0218 */
[----:B------:R-:W-:Y:S01]  /*75a0*/  SHF.L.U32 R53, R63, 0x8, RZ ;  /* 0x000000083f357819 */ /* 0x000fe200000006ff */
[----:B------:R-:W-:Y:S01]  /*75b0*/  IMAD R26, R47, R30, RZ ;  /* 0x0000001e2f1a7224 */ /* 0x000fe200078e02ff */
[----:B------:R-:W-:Y:S01]  /*75c0*/  I2IP.S8.S32.SAT R73, R27, R22, RZ ;  /* 0x000000161b497239 */ /* 0x000fe200000014ff */
[----:B------:R-:W-:Y:S01]  /*75d0*/  IMAD R25, R52, R50, R25 ;  /* 0x0000003234197224 */ /* 0x000fe200078e0219 */
[----:B------:R-:W-:Y:S01]  /*75e0*/  SHF.L.U32 R52, R63, 0x10, RZ ;  /* 0x000000103f347819 */ /* 0x000fe200000006ff */
[C---:B------:R-:W-:Y:S01]  /*75f0*/  IMAD R31, R47.reuse, R31, RZ ;  /* 0x0000001f2f1f7224 */ /* 0x040fe200078e02ff */
[----:B------:R-:W-:Y:S01]  /*7600*/  SHF.R.S32.HI R53, RZ, 0x18, R53 ;  /* 0x00000018ff357819 */ /* 0x000fe20000011435 */
[----:B------:R-:W-:Y:S01]  /*7610*/  IMAD R28, R47, R32, RZ ;  /* 0x000000202f1c7224 */ /* 0x000fe200078e02ff */
[----:B------:R-:W-:Y:S01]  /*7620*/  SHF.R.S32.HI R52, RZ, 0x18, R52 ;  /* 0x00000018ff347819 */ /* 0x000fe20000011434 */
[----:B------:R-:W-:Y:S01]  /*7630*/  IMAD R26, R55, R50, R26 ;  /* 0x00000032371a7224 */ /* 0x000fe200078e021a */
[----:B------:R-:W-:Y:S01]  /*7640*/  I2IP.S8.S32.SAT R77, R21, R20, R73 ;  /* 0x00000014154d7239 */ /* 0x000fe20000001449 */
[----:B------:R-:W-:Y:S01]  /*7650*/  IMAD R29, R47, R33, RZ ;  /* 0x000000212f1d7224 */ /* 0x000fe200078e02ff */
[----:B------:R-:W-:Y:S01]  /*7660*/  LEA R73, R100, UR49, 0x3 ;  /* 0x0000003164497c11 */ /* 0x000fe2000f8e18ff */
        /* <DEDUP_REMOVED lines=8> */
[----:B------:R-:W-:Y:S01]  /*76f0*/  @P6 SHF.L.U32 R74, R99, 0x1f, RZ ;  /* 0x0000001f634a6819 */ /* 0x000fe200000006ff */
        /* <DEDUP_REMOVED lines=12> */
[----:B------:R-:W-:Y:S02]  /*77c0*/  UIADD3 UR8, UP0, UPT, UR52, 0x680, URZ ;  /* 0x0000068034087890 */ /* 0x000fe4000ff1e0ff */
[----:B------:R-:W-:Y:S02]  /*77d0*/  UIADD3 UR5, UPT, UPT, UR41, 0x40, URZ ;  /* 0x0000004029057890 */ /* 0x000fe4000fffe0ff */
[----:B------:R-:W-:Y:S02]  /*77e0*/  UIADD3 UR4, UPT, UPT, UR49, 0x5200, URZ ;  /* 0x0000520031047890 */ /* 0x000fe4000fffe0ff */
[----:B------:R-:W-:Y:S01]  /*77f0*/  UIADD3.X UR9, UPT, UPT, URZ, UR53, URZ, UP0, !UPT ;  /* 0x00000035ff097290 */ /* 0x000fe200087fe4ff */
[----:B------:R-:W-:Y:S01]  /*7800*/  UMOV UR6, UR42 ;  /* 0x0000002a00067c82 */ /* 0x000fe20008000000 */
[----:B------:R-:W-:Y:S07]  /*7810*/  UMOV UR7, UR36 ;  /* 0x0000002400077c82 */ /* 0x000fee0008000000 */
[----:B------:R2:W-:Y:S01]  /*7820*/  UTMASTG.3D [UR4], [UR8] ;  /* 0x00000004080073b5 */ /* 0x0005e20008010000 */
[----:B------:R0:W-:Y:S01]  /*7830*/  UTMACMDFLUSH ;  /* 0x00000000000079b7 */ /* 0x0001e20000000000 */
[----:B--2---:R-:W-:Y:S04]  /*7840*/  DEPBAR.LE SB0, 0x1 ;  /* 0x000080400000791a */ /* 0x004fe80000000000 */
.L_x_114:
[----:B------:R-:W-:Y:S05]  /*7850*/  BSYNC.RECONVERGENT B0 ;  /* 0x0000000000007941 */ /* 0x000fea0003800200 */
.L_x_113:
        /* <DEDUP_REMOVED lines=14> */
.L_x_118:
[----:B------:R-:W-:Y:S05]  /*7940*/  BSYNC B0 ;  /* 0x0000000000007941 */ /* 0x000fea0003800000 */
.L_x_117:
        /* <DEDUP_REMOVED lines=18> */
.L_x_116:
[----:B------:R-:W-:Y:S05]  /*7a70*/  BSYNC B1 ;  /* 0x0000000000017941 */ /* 0x000fea0003800000 */
.L_x_115:
        /* <DEDUP_REMOVED lines=21> */
.L_x_120:
        /* <DEDUP_REMOVED lines=8> */
[----:B------:R-:W-:Y:S02]  /*7c50*/  ISETP.NE.AND P6, PT, R72, RZ, PT ;  /* 0x000000ff4800720c */ /* 0x000fe40003fc5270 */
[----:B------:R-:W-:Y:S01]  /*7c60*/  SHF.R.S32.HI R53, RZ, 0x18, R53 ;  /* 0x00000018ff357819 */ /* 0x000fe20000011435 */
[----:B------:R-:W-:Y:S01]  /*7c70*/  LDTM.16dp32bit_t0_t15.x32 R4, tmem[UR4+0x80] ;  /* 0x00008004000479ee */ /* 0x000fe20008a80000 */
[----:B------:R-:W2:Y:S01]  /*7c80*/  LDTM.16dp32bit_t16_t31.x32 R4, tmem[UR4+0xa0] ;  /* 0x0000a004000479ee */ /* 0x000ea20008aa0000 */
[----:B------:R-:W-:Y:S02]  /*7c90*/  SHF.R.S32.HI R54, RZ, 0x18, R58 ;  /* 0x00000018ff367819 */ /* 0x000fe4000001143a */
[----:B----4-:R-:W-:Y:S02]  /*7ca0*/  SHF.L.U32 R55, R62, 0x8, RZ ;  /* 0x000000083e377819 */ /* 0x010fe400000006ff */
[----:B------:R-:W-:Y:S02]  /*7cb0*/  ISETP.NE.AND P0, PT, R105, RZ, PT ;  /* 0x000000ff6900720c */ /* 0x000fe40003f05270 */
[----:B------:R-:W-:Y:S01]  /*7cc0*/  SHF.R.S32.HI R55, RZ, 0x18, R55 ;  /* 0x00000018ff377819 */ /* 0x000fe20000011437 */
        /* <DEDUP_REMOVED lines=132> */
[----:B------:R-:W-:Y:S02]  /*8510*/  UIADD3 UR8, UP0, UPT, UR52, 0x680, URZ ;  /* 0x0000068034087890 */ /* 0x000fe4000ff1e0ff */
[----:B------:R-:W-:Y:S02]  /*8520*/  UIADD3 UR5, UPT, UPT, UR41, 0x80, URZ ;  /* 0x0000008029057890 */ /* 0x000fe4000fffe0ff */
[----:B------:R-:W-:Y:S01]  /*8530*/  MOV R104, UR10 ;  /* 0x0000000a00687c02 */ /* 0x000fe20008000f00 */
[----:B------:R-:W-:Y:S01]  /*8540*/  UIADD3.X UR9, UPT, UPT, URZ, UR53, URZ, UP0, !UPT ;  /* 0x00000035ff097290 */ /* 0x000fe200087fe4ff */
[----:B------:R-:W-:Y:S02]  /*8550*/  UMOV UR6, UR42 ;  /* 0x0000002a00067c82 */ /* 0x000fe40008000000 */
[----:B------:R-:W-:Y:S01]  /*8560*/  R2UR UR4, R104 ;  /* 0x00000000680472ca */ /* 0x000fe200000e0000 */
[----:B------:R-:W-:Y:S11]  /*8570*/  UMOV UR7, UR36 ;  /* 0x0000002400077c82 */ /* 0x000ff60008000000 */
[----:B------:R-:W-:Y:S01]  /*8580*/  @!UPT UIADD3 URZ, UPT, UPT, URZ, URZ, URZ ;  /* 0x000000fffffff290 */ /* 0x000fe2000fffe0ff */
[----:B------:R2:W-:Y:S01]  /*8590*/  UTMASTG.3D [UR4], [UR8] ;  /* 0x00000004080073b5 */ /* 0x0005e20008010000 */
[----:B------:R0:W-:Y:S01]  /*85a0*/  UTMACMDFLUSH ;  /* 0x00000000000079b7 */ /* 0x0001e20000000000 */
[----:B--2---:R-:W-:Y:S04]  /*85b0*/  DEPBAR.LE SB0, 0x1 ;  /* 0x000080400000791a */ /* 0x004fe80000000000 */
.L_x_122:
[----:B------:R-:W-:Y:S05]  /*85c0*/  BSYNC.RECONVERGENT B0 ;  /* 0x0000000000007941 */ /* 0x000fea0003800200 */
.L_x_121:
        /* <DEDUP_REMOVED lines=14> */
.L_x_126:
[----:B------:R-:W-:Y:S05]  /*86b0*/  BSYNC B0 ;  /* 0x0000000000007941 */ /* 0x000fea0003800000 */
.L_x_125:
        /* <DEDUP_REMOVED lines=18> */
.L_x_124:
[----:B------:R-:W-:Y:S05]  /*87e0*/  BSYNC B1 ;  /* 0x0000000000017941 */ /* 0x000fea0003800000 */
.L_x_123:
        /* <DEDUP_REMOVED lines=21> */
.L_x_128:
[----:B------:R-:W-:Y:S01]  /*8940*/  ISETP.NE.AND P0, PT, R105, RZ, PT ;  /* 0x000000ff6900720c */ /* 0x000fe20003f05270 */
[----:B------:R-:W-:Y:S05]  /*8950*/  WARPSYNC.ALL ;  /* 0x0000000000007948 */ /* 0x000fea0003800000 */
[----:B------:R-:W-:Y:S01]  /*8960*/  IMAD.SHL.U32 R80, R57, 0x100, RZ ;  /* 0x0000010039507824 */ /* 0x000fe200078e00ff */
[----:B------:R-:W-:Y:S01]  /*8970*/  R2UR UR4, R48 ;  /* 0x00000000300472ca */ /* 0x000fe200000e0000 */
[----:B-1----:R-:W-:Y:S01]  /*8980*/  IMAD.SHL.U32 R74, R59, 0x100, RZ ;  /* 0x000001003b4a7824 */ /* 0x002fe200078e00ff */
[C---:B------:R-:W-:Y:S01]  /*8990*/  SHF.L.U32 R51, R56.reuse, 0x10, RZ ;  /* 0x0000001038337819 */ /* 0x040fe200000006ff */
[----:B----4-:R-:W-:Y:S01]  /*89a0*/  IMAD.SHL.U32 R68, R61, 0x100, RZ ;  /* 0x000001003d447824 */ /* 0x010fe200078e00ff */
[C---:B------:R-:W-:Y:S01]  /*89b0*/  PRMT R49, R56.reuse, 0x8880, RZ ;  /* 0x0000888038317816 */ /* 0x040fe200000000ff */
[----:B------:R-:W-:Y:S01]  /*89c0*/  BSSY.RECONVERGENT B0, `(.L_x_129) ;  /* 0x000009e000007945 */ /* 0x000fe20003800200 */
[----:B------:R-:W-:Y:S02]  /*89d0*/  SHF.L.U32 R53, R56, 0x8, RZ ;  /* 0x0000000838357819 */ /* 0x000fe400000006ff */
[----:B------:R-:W-:Y:S02]  /*89e0*/  SHF.R.S32.HI R51, RZ, 0x18, R51 ;  /* 0x00000018ff337819 */ /* 0x000fe40000011433 */
[C---:B------:R-:W-:Y:S02]  /*89f0*/  PRMT R82, R57.reuse, 0x8880, RZ ;  /* 0x0000888039527816 */ /* 0x040fe400000000ff */
[----:B------:R-:W-:Y:S01]  /*8a00*/  SHF.R.S32.HI R53, RZ, 0x18, R53 ;  /* 0x00000018ff357819 */ /* 0x000fe20000011435 */
[----:B------:R-:W-:Y:S01]  /*8a10*/  LDTM.16dp32bit_t0_t15.x32 R4, tmem[UR4+0xc0] ;  /* 0x0000c004000479ee */ /* 0x000fe20008a80000 */
[----:B------:R-:W1:Y:S01]  /*8a20*/  LDTM.16dp32bit_t16_t31.x32 R4, tmem[UR4+0xe0] ;  /* 0x0000e004000479ee */ /* 0x000e620008aa0000 */
[----:B------:R-:W-:Y:S01]  /*8a30*/  NOP ;  /* 0x0000000000007918 */ /* 0x000fe20000000000 */
[----:B------:R-:W-:Y:S02]  /*8a40*/  R2UR UR5, R108 ;  /* 0x000000006c0572ca */ /* 0x000fe400000e0000 */
[----:B------:R-:W-:Y:S02]  /*8a50*/  SHF.R.S32.HI R52, RZ, 0x18, R56 ;  /* 0x00000018ff347819 */ /* 0x000fe40000011438 */
[----:B------:R-:W-:Y:S02]  /*8a60*/  SHF.L.U32 R81, R57, 0x10, RZ ;  /* 0x0000001039517819 */ /* 0x000fe400000006ff */
[C---:B------:R-:W-:Y:S02]  /*8a70*/  PRMT R79, R58.reuse, 0x8880, RZ ;  /* 0x000088803a4f7816 */ /* 0x040fe400000000ff */
[----:B------:R-:W-:Y:S02]  /*8a80*/  SHF.R.S32.HI R54, RZ, 0x18, R57 ;  /* 0x00000018ff367819 */ /* 0x000fe40000011439 */
[----:B------:R-:W-:Y:S02]  /*8a90*/  SHF.L.U32 R78, R58, 0x10, RZ ;  /* 0x000000103a4e7819 */ /* 0x000fe400000006ff */
[C---:B------:R-:W-:Y:S01]  /*8aa0*/  PRMT R76, R59.reuse, 0x8880, RZ ;  /* 0x000088803b4c7816 */ /* 0x040fe200000000ff */
[----:B------:R-:W-:Y:S01]  /*8ab0*/  UIADD3 UR5, UPT, UPT, UR5, 0x130, URZ ;  /* 0x0000013005057890 */ /* 0x000fe2000fffe0ff */
[----:B------:R-:W-:Y:S02]  /*8ac0*/  SHF.R.S32.HI R55, RZ, 0x18, R58 ;  /* 0x00000018ff377819 */ /* 0x000fe4000001143a */
[----:B------:R-:W-:Y:S01]  /*8ad0*/  SHF.L.U32 R75, R59, 0x10, RZ ;  /* 0x000000103b4b7819 */ /* 0x000fe200000006ff */
[----:B------:R-:W-:Y:S01]  /*8ae0*/  UPRMT UR5, UR37, 0x654, UR5 ;  /* 0x0000065425057896 */ /* 0x000fe20008000005 */
[C---:B------:R-:W-:Y:S02]  /*8af0*/  PRMT R73, R60.reuse, 0x8880, RZ ;  /* 0x000088803c497816 */ /* 0x040fe400000000ff */
[----:B------:R-:W-:Y:S01]  /*8b00*/  SHF.R.S32.HI R56, RZ, 0x18, R59 ;  /* 0x00000018ff387819 */ /* 0x000fe2000001143b */
[C---:B-1----:R-:W-:Y:S01]  /*8b10*/  IMAD R4, R47.reuse, R4, RZ ;  /* 0x000000042f047224 */ /* 0x042fe200078e02ff */
[----:B------:R-:W-:Y:S01]  /*8b20*/  SHF.L.U32 R72, R60, 0x10, RZ ;  /* 0x000000103c487819 */ /* 0x000fe200000006ff */
[----:B------:R-:W-:Y:S01]  /*8b30*/  IMAD R5, R47, R5, RZ ;  /* 0x000000052f057224 */ /* 0x000fe200078e02ff */
[----:B------:R-:W-:Y:S01]  /*8b40*/  PRMT R70, R61, 0x8880, RZ ;  /* 0x000088803d467816 */ /* 0x000fe200000000ff */
[----:B------:R-:W-:Y:S01]  /*8b50*/  IMAD R6, R47, R6, RZ ;  /* 0x000000062f067224 */ /* 0x000fe200078e02ff */
[----:B------:R-:W-:Y:S01]  /*8b60*/  SYNCS.ARRIVE.TRANS64.RED.A1T0 RZ, [UR5], RZ ;  /* 0x000000ffffff79a7 */ /* 0x000fe20008100405 */
[----:B------:R-:W-:Y:S01]  /*8b70*/  IMAD R4, R49, R50, R4 ;  /* 0x0000003231047224 */ /* 0x000fe200078e0204 */
[----:B------:R-:W-:Y:S01]  /*8b80*/  MOV R49, R82 ;  /* 0x0000005200317202 */ /* 0x000fe20000000f00 */
[----:B------:R-:W-:Y:S01]  /*8b90*/  IMAD R7, R47, R7, RZ ;  /* 0x000000072f077224 */ /* 0x000fe200078e02ff */
[----:B------:R-:W-:Y:S01]  /*8ba0*/  SHF.R.S32.HI R57, RZ, 0x18, R60 ;  /* 0x00000018ff397819 */ /* 0x000fe2000001143c */
[-C--:B------:R-:W-:Y:S01]  /*8bb0*/  IMAD R5, R51, R50.reuse, R5 ;  /* 0x0000003233057224 */ /* 0x080fe200078e0205 */
[----:B------:R-:W-:Y:S01]  /*8bc0*/  SHF.R.S32.HI R51, RZ, 0x18, R81 ;  /* 0x00000018ff337819 */ /* 0x000fe20000011451 */
[----:B------:R-:W-:Y:S01]  /*8bd0*/  IMAD R6, R53, R50, R6 ;  /* 0x0000003235067224 */ /* 0x000fe200078e0206 */
[----:B------:R-:W-:Y:S01]  /*8be0*/  SHF.R.S32.HI R53, RZ, 0x18, R80 ;  /* 0x00000018ff357819 */ /* 0x000fe20000011450 */
[----:B------:R-:W-:Y:S01]  /*8bf0*/  IMAD R8, R47, R8, RZ ;  /* 0x000000082f087224 */ /* 0x000fe200078e02ff */
[----:B------:R-:W-:Y:S01]  /*8c00*/  SHF.L.U32 R69, R61, 0x10, RZ ;  /* 0x000000103d457819 */ /* 0x000fe200000006ff */
[----:B------:R-:W-:Y:S01]  /*8c10*/  IMAD R7, R52, R50, R7 ;  /* 0x0000003234077224 */ /* 0x000fe200078e0207 */
[----:B------:R-:W-:Y:S01]  /*8c20*/  SHF.R.S32.HI R52, RZ, 0x18, R75 ;  /* 0x00000018ff347819 */ /* 0x000fe2000001144b */
[C---:B------:R-:W-:Y:S01]  /*8c30*/  IMAD R9, R47.reuse, R9, RZ ;  /* 0x000000092f097224 */ /* 0x040fe200078e02ff */
[----:B------:R-:W-:Y:S01]  /*8c40*/  PRMT R67, R62, 0x8880, RZ ;  /* 0x000088803e437816 */ /* 0x000fe200000000ff */
[----:B------:R-:W-:Y:S01]  /*8c50*/  IMAD R10, R47, R10, RZ ;  /* 0x0000000a2f0a7224 */ /* 0x000fe200078e02ff */
[----:B------:R-:W-:Y:S01]  /*8c60*/  I2IP.S8.S32.SAT R112, R7, R6, RZ ;  /* 0x0000000607707239 */ /* 0x000fe200000014ff */
[----:B------:R-:W-:Y:S01]  /*8c70*/  IMAD R8, R49, R50, R8 ;  /* 0x0000003231087224 */ /* 0x000fe200078e0208 */
[----:B------:R-:W-:Y:S01]  /*8c80*/  MOV R49, R79 ;  /* 0x0000004f00317202 */ /* 0x000fe20000000f00 */
[----:B------:R-:W-:Y:S01]  /*8c90*/  IMAD R11, R47, R11, RZ ;  /* 0x0000000b2f0b7224 */ /* 0x000fe200078e02ff */
[----:B------:R-:W-:Y:S01]  /*8ca0*/  I2IP.S8.S32.SAT R112, R5, R4, R112 ;  /* 0x0000000405707239 */ /* 0x000fe20000001470 */
[-C--:B------:R-:W-:Y:S01]  /*8cb0*/  IMAD R9, R51, R50.reuse, R9 ;  /* 0x0000003233097224 */ /* 0x080fe200078e0209 */
[----:B------:R-:W-:Y:S01]  /*8cc0*/  SHF.R.S32.HI R51, RZ, 0x18, R78 ;  /* 0x00000018ff337819 */ /* 0x000fe2000001144e */
[----:B------:R-:W-:Y:S01]  /*8cd0*/  IMAD R10, R53, R50, R10 ;  /* 0x00000032350a7224 */ /* 0x000fe200078e020a */
[----:B------:R-:W-:Y:S01]  /*8ce0*/  SHF.R.S32.HI R53, RZ, 0x18, R74 ;  /* 0x00000018ff357819 */ /* 0x000fe2000001144a */
[C---:B------:R-:W-:Y:S01]  /*8cf0*/  IMAD R12, R47.reuse, R12, RZ ;  /* 0x0000000c2f0c7224 */ /* 0x040fe200078e02ff */
[----:B------:R-:W-:Y:S01]  /*8d00*/  SHF.L.U32 R77, R58, 0x8, RZ ;  /* 0x000000083a4d7819 */ /* 0x000fe200000006ff */
[-C--:B------:R-:W-:Y:S01]  /*8d10*/  IMAD R11, R54, R50.reuse, R11 ;  /* 0x00000032360b7224 */ /* 0x080fe200078e020b */
[----:B------:R-:W-:Y:S01]  /*8d20*/  SHF.R.S32.HI R58, RZ, 0x18, R61 ;  /* 0x00000018ff3a7819 */ /* 0x000fe2000001143d */
[----:B------:R-:W-:Y:S01]  /*8d30*/  IMAD R13, R47, R13, RZ ;  /* 0x0000000d2f0d7224 */ /* 0x000fe200078e02ff */
[----:B------:R-:W-:Y:S01]  /*8d40*/  SHF.L.U32 R66, R62, 0x10, RZ ;  /* 0x000000103e427819 */ /* 0x000fe200000006ff */
[----:B------:R-:W-:Y:S01]  /*8d50*/  IMAD R12, R49, R50, R12 ;  /* 0x00000032310c7224 */ /* 0x000fe200078e020c */
[----:B------:R-:W-:Y:S01]  /*8d60*/  SHF.R.S32.HI R49, RZ, 0x18, R77 ;  /* 0x00000018ff317819 */ /* 0x000fe2000001144d */
[----:B------:R-:W-:Y:S01]  /*8d70*/  IMAD R14, R47, R14, RZ ;  /* 0x0000000e2f0e7224 */ /* 0x000fe200078e02ff */
[----:B------:R-:W-:Y:S01]  /*8d80*/  I2IP.S8.S32.SAT R113, R11, R10, RZ ;  /* 0x0000000a0b717239 */ /* 0x000fe200000014ff */
[----:B------:R-:W-:Y:S01]  /*8d90*/  IMAD R15, R47, R15, RZ ;  /* 0x0000000f2f0f7224 */ /* 0x000fe200078e02ff */
[----:B------:R-:W-:Y:S01]  /*8da0*/  PRMT R64, R63, 0x8880, RZ ;  /* 0x000088803f407816 */ /* 0x000fe200000000ff */
[----:B------:R-:W-:Y:S01]  /*8db0*/  IMAD R13, R51, R50, R13 ;  /* 0x00000032330d7224 */ /* 0x000fe200078e020d */
[----:B------:R-:W-:Y:S01]  /*8dc0*/  MOV R51, R76 ;  /* 0x0000004c00337202 */ /* 0x000fe20000000f00 */
[----:B------:R-:W-:Y:S01]  /*8dd0*/  IMAD R16, R47, R16, RZ ;  /* 0x000000102f107224 */ /* 0x000fe200078e02ff */
[----:B------:R-:W-:Y:S01]  /*8de0*/  I2IP.S8.S32.SAT R113, R9, R8, R113 ;  /* 0x0000000809717239 */ /* 0x000fe20000001471 */
[-C--:B------:R-:W-:Y:S01]  /*8df0*/  IMAD R14, R49, R50.reuse, R14 ;  /* 0x00000032310e7224 */ /* 0x080fe200078e020e */
[----:B------:R-:W-:Y:S01]  /*8e00*/  SHF.R.S32.HI R59, RZ, 0x18, R62 ;  /* 0x00000018ff3b7819 */ /* 0x000fe2000001143e */
[----:B------:R-:W-:Y:S01]  /*8e10*/  IMAD R17, R47, R17, RZ ;  /* 0x000000112f117224 */ /* 0x000fe200078e02ff */
[----:B------:R-:W-:Y:S01]  /*8e20*/  SHF.L.U32 R71, R60, 0x8, RZ ;  /* 0x000000083c477819 */ /* 0x000fe200000006ff */
[----:B------:R-:W-:Y:S01]  /*8e30*/  IMAD R15, R55, R50, R15 ;  /* 0x00000032370f7224 */ /* 0x000fe200078e020f */
[----:B------:R-:W-:Y:S01]  /*8e40*/  SHF.R.S32.HI R60, RZ, 0x18, R63 ;  /* 0x00000018ff3c7819 */ /* 0x000fe2000001143f */
[----:B------:R-:W-:Y:S01]  /*8e50*/  IMAD R18, R47, R18, RZ ;  /* 0x000000122f127224 */ /* 0x000fe200078e02ff */
[----:B------:R-:W-:Y:S01]  /*8e60*/  SHF.L.U32 R65, R62, 0x8, RZ ;  /* 0x000000083e417819 */ /* 0x000fe200000006ff */
[----:B------:R-:W-:Y:S01]  /*8e70*/  IMAD R16, R51, R50, R16 ;  /* 0x0000003233107224 */ /* 0x000fe200078e0210 */
[----:B------:R-:W-:Y:S01]  /*8e80*/  I2IP.S8.S32.SAT R114, R15, R14, RZ ;  /* 0x0000000e0f727239 */ /* 0x000fe200000014ff */
[----:B------:R-:W-:Y:S01]  /*8e90*/  IMAD R19, R47, R19, RZ ;  /* 0x000000132f137224 */ /* 0x000fe200078e02ff */
[----:B------:R-:W-:Y:S01]  /*8ea0*/  SHF.R.S32.HI R51, RZ, 0x18, R72 ;  /* 0x00000018ff337819 */ /* 0x000fe20000011448 */
[----:B------:R-:W-:Y:S01]  /*8eb0*/  IMAD R17, R52, R50, R17 ;  /* 0x0000003234117224 */ /* 0x000fe200078e0211 */
[----:B------:R-:W-:Y:S01]  /*8ec0*/  I2IP.S8.S32.SAT R114, R13, R12, R114 ;  /* 0x0000000c0d727239 */ /* 0x000fe20000001472 */
[----:B------:R-:W-:Y:S01]  /*8ed0*/  IMAD R0, R47, R20, RZ ;  /* 0x000000142f007224 */ /* 0x000fe200078e02ff */
[----:B------:R-:W-:Y:S01]  /*8ee0*/  SHF.R.S32.HI R52, RZ, 0x18, R71 ;  /* 0x00000018ff347819 */ /* 0x000fe20000011447 */
[-C--:B------:R-:W-:Y:S01]  /*8ef0*/  IMAD R18, R53, R50.reuse, R18 ;  /* 0x0000003235127224 */ /* 0x080fe200078e0212 */
[----:B------:R-:W-:Y:S01]  /*8f00*/  SHF.R.S32.HI R53, RZ, 0x18, R68 ;  /* 0x00000018ff357819 */ /* 0x000fe20000011444 */
[----:B------:R-:W-:Y:S01]  /*8f10*/  IMAD.MOV.U32 R49, RZ, RZ, R73 ;  /* 0x000000ffff317224 */ /* 0x000fe200078e0049 */
[----:B------:R-:W-:Y:S01]  /*8f20*/  SHF.L.U32 R62, R63, 0x10, RZ ;  /* 0x000000103f3e7819 */ /* 0x000fe200000006ff */
[C---:B------:R-:W-:Y:S01]  /*8f30*/  IMAD R2, R47.reuse, R21, RZ ;  /* 0x000000152f027224 */ /* 0x040fe200078e02ff */
[----:B------:R-:W-:Y:S01]  /*8f40*/  IADD3 R44, PT, PT, R44, 0x1, RZ ;  /* 0x000000012c2c7810 */ /* 0x000fe20007ffe0ff */
[----:B------:R-:W-:Y:S02]  /*8f50*/  IMAD R19, R56, R50, R19 ;  /* 0x0000003238137224 */ /* 0x000fe400078e0213 */
[----:B------:R-:W-:Y:S02]  /*8f60*/  IMAD R3, R47, R22, RZ ;  /* 0x000000162f037224 */ /* 0x000fe400078e02ff */
[----:B------:R-:W-:Y:S01]  /*8f70*/  IMAD R0, R49, R50, R0 ;  /* 0x0000003231007224 */ /* 0x000fe200078e0200 */
[----:B------:R-:W-:Y:S01]  /*8f80*/  I2IP.S8.S32.SAT R115, R19, R18, RZ ;  /* 0x0000001213737239 */ /* 0x000fe200000014ff */
[----:B------:R-:W-:Y:S01]  /*8f90*/  IMAD R23, R47, R23, RZ ;  /* 0x000000172f177224 */ /* 0x000fe200078e02ff */
[----:B------:R-:W-:Y:S01]  /*8fa0*/  MOV R49, R70 ;  /* 0x0000004600317202 */ /* 0x000fe20000000f00 */
[----:B------:R-:W-:Y:S01]  /*8fb0*/  IMAD R2, R51, R50, R2 ;  /* 0x0000003233027224 */ /* 0x000fe200078e0202 */
[----:B------:R-:W-:Y:S01]  /*8fc0*/  I2IP.S8.S32.SAT R115, R17, R16, R115 ;  /* 0x0000001011737239 */ /* 0x000fe20000001473 */
[C---:B------:R-:W-:Y:S01]  /*8fd0*/  IMAD R20, R47.reuse, R24, RZ ;  /* 0x000000182f147224 */ /* 0x040fe200078e02ff */
[----:B------:R-:W-:Y:S01]  /*8fe0*/  SHF.R.S32.HI R51, RZ, 0x18, R69 ;  /* 0x00000018ff337819 */ /* 0x000fe20000011445 */
[-C--:B------:R-:W-:Y:S01]  /*8ff0*/  IMAD R3, R52, R50.reuse, R3 ;  /* 0x0000003234037224 */ /* 0x080fe200078e0203 */
[----:B------:R-:W-:Y:S01]  /*9000*/  SHF.R.S32.HI R52, RZ, 0x18, R62 ;  /* 0x00000018ff347819 */ /* 0x000fe2000001143e */
[----:B------:R-:W-:Y:S01]  /*9010*/  IMAD R21, R47, R25, RZ ;  /* 0x000000192f157224 */ /* 0x000fe200078e02ff */
[----:B------:R1:W-:Y:S01]  /*9020*/  STS.128 [R95+UR49+0x5200], R112 ;  /* 0x005200705f007988 */ /* 0x0003e20008000c31 */
[----:B------:R-:W-:Y:S02]  /*9030*/  IMAD R23, R57, R50, R23 ;  /* 0x0000003239177224 */ /* 0x000fe400078e0217 */
[----:B------:R-:W-:Y:S02]  /*9040*/  IMAD R22, R47, R26, RZ ;  /* 0x0000001a2f167224 */ /* 0x000fe400078e02ff */
[-C--:B------:R-:W-:Y:S01]  /*9050*/  IMAD R20, R49, R50.reuse, R20 ;  /* 0x0000003231147224 */ /* 0x080fe200078e0214 */
[----:B------:R-:W-:Y:S01]  /*9060*/  I2IP.S8.S32.SAT R111, R23, R3, RZ ;  /* 0x00000003176f7239 */ /* 0x000fe200000014ff */
[----:B------:R-:W-:Y:S01]  /*9070*/  IMAD R27, R47, R27, RZ ;  /* 0x0000001b2f1b7224 */ /* 0x000fe200078e02ff */
[----:B------:R-:W-:Y:S01]  /*9080*/  MOV R49, R67 ;  /* 0x0000004300317202 */ /* 0x000fe20000000f00 */
[----:B------:R-:W-:Y:S01]  /*9090*/  IMAD R21, R51, R50, R21 ;  /* 0x0000003233157224 */ /* 0x000fe200078e0215 */
[----:B------:R-:W-:Y:S01]  /*90a0*/  I2IP.S8.S32.SAT R116, R2, R0, R111 ;  /* 0x0000000002747239 */ /* 0x000fe2000000146f */
[----:B------:R-:W-:Y:S01]  /*90b0*/  IMAD R24, R47, R28, RZ ;  /* 0x0000001c2f187224 */ /* 0x000fe200078e02ff */
[----:B------:R-:W-:Y:S01]  /*90c0*/  SHF.R.S32.HI R51, RZ, 0x18, R66 ;  /* 0x00000018ff337819 */ /* 0x000fe20000011442 */
[-C--:B------:R-:W-:Y:S02]  /*90d0*/  IMAD R22, R53, R50.reuse, R22 ;  /* 0x0000003235167224 */ /* 0x080fe400078e0216 */
[-C--:B------:R-:W-:Y:S02]  /*90e0*/  IMAD R27, R58, R50.reuse, R27 ;  /* 0x000000323a1b7224 */ /* 0x080fe400078e021b */
[----:B------:R-:W-:Y:S02]  /*90f0*/  IMAD R25, R47, R29, RZ ;  /* 0x0000001d2f197224 */ /* 0x000fe400078e02ff */
[----:B------:R-:W-:Y:S01]  /*9100*/  IMAD R24, R49, R50, R24 ;  /* 0x0000003231187224 */ /* 0x000fe200078e0218 */
[----:B------:R-:W-:Y:S01]  /*9110*/  SHF.R.S32.HI R49, RZ, 0x18, R65 ;  /* 0x00000018ff317819 */ /* 0x000fe20000011441 */
[----:B------:R-:W-:Y:S01]  /*9120*/  IMAD R26, R47, R30, RZ ;  /* 0x0000001e2f1a7224 */ /* 0x000fe200078e02ff */
[----:B------:R-:W-:Y:S01]  /*9130*/  I2IP.S8.S32.SAT R117, R27, R22, RZ ;  /* 0x000000161b757239 */ /* 0x000fe200000014ff */
[----:B------:R-:W-:Y:S02]  /*9140*/  IMAD.SHL.U32 R61, R63, 0x100, RZ ;  /* 0x000001003f3d7824 */ /* 0x000fe400078e00ff */
[----:B------:R-:W-:Y:S01]  /*9150*/  IMAD R31, R47, R31, RZ ;  /* 0x0000001f2f1f7224 */ /* 0x000fe200078e02ff */
[----:B------:R-:W-:Y:S01]  /*9160*/  I2IP.S8.S32.SAT R117, R21, R20, R117 ;  /* 0x0000001415757239 */ /* 0x000fe20000001475 */
[----:B------:R-:W-:Y:S01]  /*9170*/  IMAD R25, R51, R50, R25 ;  /* 0x0000003233197224 */ /* 0x000fe200078e0219 */
[----:B------:R-:W-:Y:S01]  /*9180*/  MOV R51, R64 ;  /* 0x0000004000337202 */ /* 0x000fe20000000f00 */
[----:B------:R-:W-:Y:S01]  /*9190*/  IMAD R28, R47, R32, RZ ;  /* 0x000000202f1c7224 */ /* 0x000fe200078e02ff */
[----:B------:R-:W-:Y:S01]  /*91a0*/  SHF.R.S32.HI R53, RZ, 0x18, R61 ;  /* 0x00000018ff357819 */ /* 0x000fe2000001143d */
[-C--:B------:R-:W-:Y:S02]  /*91b0*/  IMAD R26, R49, R50.reuse, R26 ;  /* 0x00000032311a7224 */ /* 0x080fe400078e021a */
[----:B------:R-:W-:Y:S02]  /*91c0*/  IMAD R29, R47, R33, RZ ;  /* 0x000000212f1d7224 */ /* 0x000fe400078e02ff */
[-C--:B------:R-:W-:Y:S02]  /*91d0*/  IMAD R31, R59, R50.reuse, R31 ;  /* 0x000000323b1f7224 */ /* 0x080fe400078e021f */
[----:B------:R-:W-:Y:S02]  /*91e0*/  IMAD R28, R51, R50, R28 ;  /* 0x00000032331c7224 */ /* 0x000fe400078e021c */
[----:B------:R-:W-:Y:S01]  /*91f0*/  IMAD R30, R47, R34, RZ ;  /* 0x000000222f1e7224 */ /* 0x000fe200078e02ff */
[----:B------:R-:W-:Y:S01]  /*9200*/  I2IP.S8.S32.SAT R108, R31, R26, RZ ;  /* 0x0000001a1f6c7239 */ /* 0x000fe200000014ff */
[----:B------:R-:W-:Y:S02]  /*9210*/  IMAD R29, R52, R50, R29 ;  /* 0x00000032341d7224 */ /* 0x000fe400078e021d */
[----:B------:R-:W-:Y:S01]  /*9220*/  IMAD R35, R47, R35, RZ ;  /* 0x000000232f237224 */ /* 0x000fe200078e02ff */
[----:B------:R-:W-:Y:S01]  /*9230*/  I2IP.S8.S32.SAT R118, R25, R24, R108 ;  /* 0x0000001819767239 */ /* 0x000fe2000000146c */
[-C--:B------:R-:W-:Y:S02]  /*9240*/  IMAD R30, R53, R50.reuse, R30 ;  /* 0x00000032351e7224 */ /* 0x080fe400078e021e */
        /* <DEDUP_REMOVED lines=21> */
.L_x_130:
[----:B------:R-:W-:Y:S05]  /*93a0*/  BSYNC.RECONVERGENT B0 ;  /* 0x0000000000007941 */ /* 0x000fea0003800200 */
.L_x_129:
[----:B------:R-:W-:Y:S01]  /*93b0*/  BAR.SYNC.DEFER_BLOCKING 0x1, 0x80 ;  /* 0x0042000000007b1d */ /* 0x000fe20000010000 */
[----:B------:R-:W-:Y:S01]  /*93c0*/  ISETP.NE.AND P2, PT, R106, RZ, PT ;  /* 0x000000ff6a00720c */ /* 0x000fe20003f45270 */
[----:B------:R-:W-:Y:S01]  /*93d0*/  IMAD.IADD R20, R43, 0x1, R83 ;  /* 0x000000012b147824 */ /* 0x000fe200078e0253 */
[----:B------:R-:W-:Y:S01]  /*93e0*/  ISETP.NE.AND P0, PT, R107, 0x2, PT ;  /* 0x000000026b00780c */ /* 0x000fe20003f05270 */
[----:B------:R-:W-:Y:S01]  /*93f0*/  IMAD.IADD R21, R45, 0x1, R90 ;  /* 0x000000012d157824 */ /* 0x000fe200078e025a */
[----:B------:R-:W-:Y:S02]  /*9400*/  ISETP.NE.AND P1, PT, R44, 0x4, PT ;  /* 0x000000042c00780c */ /* 0x000fe40003f25270 */
[----:B------:R-:W-:Y:S02]  /*9410*/  SEL R0, RZ, 0x1, P0 ;  /* 0x00000001ff007807 */ /* 0x000fe40000000000 */
[----:B------:R-:W-:Y:S02]  /*9420*/  SEL R3, RZ, 0x1, P1 ;  /* 0x00000001ff037807 */ /* 0x000fe40000800000 */
[----:B------:R-:W-:Y:S02]  /*9430*/  LOP3.LUT R101, R101, R0, RZ, 0x3c, !PT ;  /* 0x0000000065657212 */ /* 0x000fe400078e3cff */
[----:B------:R-:W-:Y:S02]  /*9440*/  LOP3.LUT R102, R102, R3, RZ, 0x3c, !PT ;  /* 0x0000000366667212 */ /* 0x000fe400078e3cff */
[----:B------:R-:W-:Y:S02]  /*9450*/  @P2 R2UR UR36, R98 ;  /* 0x00000000622422ca */ /* 0x000fe400000e0000 */
[----:B------:R-:W-:Y:S02]  /*9460*/  SEL R107, R107, RZ, P0 ;  /* 0x000000ff6b6b7207 */ /* 0x000fe40000000000 */
[----:B------:R-:W-:Y:S01]  /*9470*/  SEL R44, R44, RZ, P1 ;  /* 0x000000ff2c2c7207 */ /* 0x000fe20000800000 */
[----:B------:R-:W-:Y:S10]  /*9480*/  @P2 BRA `(.L_x_131) ;  /* 0xffffffbc00282947 */ /* 0x000ff4000383ffff */
[----:B------:R-:W-:Y:S05]  /*9490*/  EXIT ;  /* 0x000000000000794d */ /* 0x000fea0003800000 */
.L_x_20:
[----:B--2---:R2:W1:Y:S02]  /*94a0*/  SYNCS.PHASECHK.TRANS64.TRYWAIT P0, [R3+URZ+0x160], R2 ;  /* 0x00016002030075a7 */ /* 0x00446400080011ff */
[----:B-1----:R-:W-:Y:S05]  /*94b0*/  @!P0 NANOSLEEP.SYNCS 0x989680 ;  /* 0x009896800000895d */ /* 0x002fea0003900000 */
[----:B------:R-:W1:Y:S02]  /*94c0*/  @!P0 SYNCS.PHASECHK.TRANS64 P0, [R3+URZ+0x160], R2 ;  /* 0x00016002030085a7 */ /* 0x000e6400080010ff */
[----:B-1----:R-:W-:Y:S05]  /*94d0*/  @!P0 BRA `(.L_x_20) ;  /* 0xfffffffc00f08947 */ /* 0x002fea000383ffff */
[----:B------:R-:W-:Y:S05]  /*94e0*/  BRA `(.L_x_132) ;  /* 0xffffff8000787947 */ /* 0x000fea000383ffff */
.L_x_23:
[----:B-1----:R-:W-:-:S07]  /*94f0*/  MOV R2, UR33 ;  /* 0x0000002100027c02 */ /* 0x002fce0008000f00 */
.L_x_133:
[----:B-1----:R1:W2:Y:S02]  /*9500*/  SYNCS.PHASECHK.TRANS64.TRYWAIT P0, [R2+URZ+0x50], R5 ;  /* 0x00005005020075a7 */ /* 0x0022a400080011ff */
[----:B--2---:R-:W-:Y:S05]  /*9510*/  @!P0 NANOSLEEP.SYNCS 0x989680 ;  /* 0x009896800000895d */ /* 0x004fea0003900000 */
[----:B------:R-:W2:Y:S02]  /*9520*/  @!P0 SYNCS.PHASECHK.TRANS64 P0, [R2+URZ+0x50], R5 ;  /* 0x00005005020085a7 */ /* 0x000ea400080010ff */
[----:B--2---:R-:W-:Y:S05]  /*9530*/  @!P0 BRA `(.L_x_133) ;  /* 0xfffffffc00f08947 */ /* 0x004fea000383ffff */
[----:B------:R-:W-:Y:S05]  /*9540*/  BRA `(.L_x_22) ;  /* 0xffffff8000cc7947 */ /* 0x000fea000383ffff */
.L_x_29:
[----:B-1----:R-:W-:-:S07]  /*9550*/  MOV R2, UR25 ;  /* 0x0000001900027c02 */ /* 0x002fce0008000f00 */
.L_x_134:
[----:B-1----:R1:W2:Y:S02]  /*9560*/  SYNCS.PHASECHK.TRANS64.TRYWAIT P0, [R2+URZ+0x50], R5 ;  /* 0x00005005020075a7 */ /* 0x0022a400080011ff */
[----:B--2---:R-:W-:Y:S05]  /*9570*/  @!P0 NANOSLEEP.SYNCS 0x989680 ;  /* 0x009896800000895d */ /* 0x004fea0003900000 */
[----:B------:R-:W2:Y:S02]  /*9580*/  @!P0 SYNCS.PHASECHK.TRANS64 P0, [R2+URZ+0x50], R5 ;  /* 0x00005005020085a7 */ /* 0x000ea400080010ff */
[----:B--2---:R-:W-:Y:S05]  /*9590*/  @!P0 BRA `(.L_x_134) ;  /* 0xfffffffc00f08947 */ /* 0x004fea000383ffff */
[----:B------:R-:W-:Y:S05]  /*95a0*/  BRA `(.L_x_28) ;  /* 0xffffff84008c7947 */ /* 0x000fea000383ffff */
.L_x_33:
[----:B-1----:R1:W2:Y:S02]  /*95b0*/  SYNCS.PHASECHK.TRANS64.TRYWAIT P0, [R2+URZ+0xf0], R3 ;  /* 0x0000f003020075a7 */ /* 0x0022a400080011ff */
[----:B--2---:R-:W-:Y:S05]  /*95c0*/  @!P0 NANOSLEEP.SYNCS 0x989680 ;  /* 0x009896800000895d */ /* 0x004fea0003900000 */
[----:B------:R-:W2:Y:S02]  /*95d0*/  @!P0 SYNCS.PHASECHK.TRANS64 P0, [R2+URZ+0xf0], R3 ;  /* 0x0000f003020085a7 */ /* 0x000ea400080010ff */
[----:B--2---:R-:W-:Y:S05]  /*95e0*/  @!P0 BRA `(.L_x_33) ;  /* 0xfffffffc00f08947 */ /* 0x004fea000383ffff */
[----:B------:R-:W-:Y:S05]  /*95f0*/  BRA `(.L_x_135) ;  /* 0xffffff8800307947 */ /* 0x000fea000383ffff */
.L_x_37:
[----:B----4-:R-:W-:-:S07]  /*9600*/  MOV R0, UR5 ;  /* 0x0000000500007c02 */ /* 0x010fce0008000f00 */
.L_x_136:
[----:B-1----:R1:W2:Y:S02]  /*9610*/  SYNCS.PHASECHK.TRANS64.TRYWAIT P0, [R0+URZ], R3 ;  /* 0x00000003000075a7 */ /* 0x0022a400080011ff */
[----:B--2---:R-:W-:Y:S05]  /*9620*/  @!P0 NANOSLEEP.SYNCS 0x989680 ;  /* 0x009896800000895d */ /* 0x004fea0003900000 */
[----:B------:R-:W2:Y:S02]  /*9630*/  @!P0 SYNCS.PHASECHK.TRANS64 P0, [R0+URZ], R3 ;  /* 0x00000003000085a7 */ /* 0x000ea400080010ff */
[----:B--2---:R-:W-:Y:S05]  /*9640*/  @!P0 BRA `(.L_x_136) ;  /* 0xfffffffc00f08947 */ /* 0x004fea000383ffff */
[----:B------:R-:W-:Y:S05]  /*9650*/  BRA `(.L_x_137) ;  /* 0xffffff8c00a07947 */ /* 0x000fea000383ffff */
.L_x_38:
[----:B----4-:R-:W-:-:S07]  /*9660*/  MOV R0, UR5 ;  /* 0x0000000500007c02 */ /* 0x010fce0008000f00 */
.L_x_138:
[----:B-1----:R1:W2:Y:S02]  /*9670*/  SYNCS.PHASECHK.TRANS64.TRYWAIT P0, [R0+URZ], R3 ;  /* 0x00000003000075a7 */ /* 0x0022a400080011ff */
[----:B--2---:R-:W-:Y:S05]  /*9680*/  @!P0 NANOSLEEP.SYNCS 0x989680 ;  /* 0x009896800000895d */ /* 0x004fea0003900000 */
[----:B------:R-:W2:Y:S02]  /*9690*/  @!P0 SYNCS.PHASECHK.TRANS64 P0, [R0+URZ], R3 ;  /* 0x00000003000085a7 */ /* 0x000ea400080010ff */
[----:B--2---:R-:W-:Y:S05]  /*96a0*/  @!P0 BRA `(.L_x_138) ;  /* 0xfffffffc00f08947 */ /* 0x004fea000383ffff */
[----:B------:R-:W-:Y:S05]  /*96b0*/  BRA `(.L_x_139) ;  /* 0xffffff8c00ac7947 */ /* 0x000fea000383ffff */
.L_x_39:
[----:B----4-:R-:W-:-:S07]  /*96c0*/  MOV R0, UR5 ;  /* 0x0000000500007c02 */ /* 0x010fce0008000f00 */
.L_x_140:
[----:B-1----:R1:W2:Y:S02]  /*96d0*/  SYNCS.PHASECHK.TRANS64.TRYWAIT P0, [R0+URZ], R3 ;  /* 0x00000003000075a7 */ /* 0x0022a400080011ff */
[----:B--2---:R-:W-:Y:S05]  /*96e0*/  @!P0 NANOSLEEP.SYNCS 0x989680 ;  /* 0x009896800000895d */ /* 0x004fea0003900000 */
[----:B------:R-:W2:Y:S02]  /*96f0*/  @!P0 SYNCS.PHASECHK.TRANS64 P0, [R0+URZ], R3 ;  /* 0x00000003000085a7 */ /* 0x000ea400080010ff */
[----:B--2---:R-:W-:Y:S05]  /*9700*/  @!P0 BRA `(.L_x_140) ;  /* 0xfffffffc00f08947 */ /* 0x004fea000383ffff */
[----:B------:R-:W-:Y:S05]  /*9710*/  BRA `(.L_x_141) ;  /* 0xffffff8c00b87947 */ /* 0x000fea000383ffff */
.L_x_40:
[----:B----4-:R-:W-:-:S07]  /*9720*/  MOV R0, UR5 ;  /* 0x0000000500007c02 */ /* 0x010fce0008000f00 */
.L_x_142:
[----:B-1----:R1:W2:Y:S02]  /*9730*/  SYNCS.PHASECHK.TRANS64.TRYWAIT P0, [R0+URZ], R3 ;  /* 0x00000003000075a7 */ /* 0x0022a400080011ff */
[----:B--2---:R-:W-:Y:S05]  /*9740*/  @!P0 NANOSLEEP.SYNCS 0x989680 ;  /* 0x009896800000895d */ /* 0x004fea0003900000 */
[----:B------:R-:W2:Y:S02]  /*9750*/  @!P0 SYNCS.PHASECHK.TRANS64 P0, [R0+URZ], R3 ;  /* 0x00000003000085a7 */ /* 0x000ea400080010ff */
[----:B--2---:R-:W-:Y:S05]  /*9760*/  @!P0 BRA `(.L_x_142) ;  /* 0xfffffffc00f08947 */ /* 0x004fea000383ffff */
[----:B------:R-:W-:Y:S05]  /*9770*/  BRA `(.L_x_143) ;  /* 0xffffff8c00c47947 */ /* 0x000fea000383ffff */
.L_x_41:
[----:B----4-:R-:W-:-:S07]  /*9780*/  MOV R0, UR5 ;  /* 0x0000000500007c02 */ /* 0x010fce0008000f00 */
.L_x_144:
[----:B-1----:R1:W2:Y:S02]  /*9790*/  SYNCS.PHASECHK.TRANS64.TRYWAIT P0, [R0+URZ], R3 ;  /* 0x00000003000075a7 */ /* 0x0022a400080011ff */
[----:B--2---:R-:W-:Y:S05]  /*97a0*/  @!P0 NANOSLEEP.SYNCS 0x989680 ;  /* 0x009896800000895d */ /* 0x004fea0003900000 */
[----:B------:R-:W2:Y:S02]  /*97b0*/  @!P0 SYNCS.PHASECHK.TRANS64 P0, [R0+URZ], R3 ;  /* 0x00000003000085a7 */ /* 0x000ea400080010ff */
[----:B--2---:R-:W-:Y:S05]  /*97c0*/  @!P0 BRA `(.L_x_144) ;  /* 0xfffffffc00f08947 */ /* 0x004fea000383ffff */
[----:B------:R-:W-:Y:S05]  /*97d0*/  BRA `(.L_x_145) ;  /* 0xffffff8c00d07947 */ /* 0x000fea000383ffff */
.L_x_42:
[----:B----4-:R-:W-:-:S07]  /*97e0*/  MOV R0, UR5 ;  /* 0x0000000500007c02 */ /* 0x010fce0008000f00 */
.L_x_146:
[----:B-1----:R1:W2:Y:S02]  /*97f0*/  SYNCS.PHASECHK.TRANS64.TRYWAIT P0, [R0+URZ], R3 ;  /* 0x00000003000075a7 */ /* 0x0022a400080011ff */
[----:B--2---:R-:W-:Y:S05]  /*9800*/  @!P0 NANOSLEEP.SYNCS 0x989680 ;  /* 0x009896800000895d */ /* 0x004fea0003900000 */
[----:B------:R-:W2:Y:S02]  /*9810*/  @!P0 SYNCS.PHASECHK.TRANS64 P0, [R0+URZ], R3 ;  /* 0x00000003000085a7 */ /* 0x000ea400080010ff */
[----:B--2---:R-:W-:Y:S05]  /*9820*/  @!P0 BRA `(.L_x_146) ;  /* 0xfffffffc00f08947 */ /* 0x004fea000383ffff */
[----:B------:R-:W-:Y:S05]  /*9830*/  BRA `(.L_x_147) ;  /* 0xffffff8c00dc7947 */ /* 0x000fea000383ffff */
.L_x_43:
[----:B----4-:R-:W-:-:S07]  /*9840*/  MOV R0, UR5 ;  /* 0x0000000500007c02 */ /* 0x010fce0008000f00 */
.L_x_148:
[----:B-1----:R1:W2:Y:S02]  /*9850*/  SYNCS.PHASECHK.TRANS64.TRYWAIT P0, [R0+URZ], R3 ;  /* 0x00000003000075a7 */ /* 0x0022a400080011ff */
[----:B--2---:R-:W-:Y:S05]  /*9860*/  @!P0 NANOSLEEP.SYNCS 0x989680 ;  /* 0x009896800000895d */ /* 0x004fea0003900000 */
[----:B------:R-:W2:Y:S02]  /*9870*/  @!P0 SYNCS.PHASECHK.TRANS64 P0, [R0+URZ], R3 ;  /* 0x00000003000085a7 */ /* 0x000ea400080010ff */
[----:B--2---:R-:W-:Y:S05]  /*9880*/  @!P0 BRA `(.L_x_148) ;  /* 0xfffffffc00f08947 */ /* 0x004fea000383ffff */
[----:B------:R-:W-:Y:S05]  /*9890*/  BRA `(.L_x_149) ;  /* 0xffffff8c00e87947 */ /* 0x000fea000383ffff */
.L_x_44:
[----:B----4-:R-:W-:-:S07]  /*98a0*/  MOV R0, UR5 ;  /* 0x0000000500007c02 */ /* 0x010fce0008000f00 */
.L_x_150:
[----:B-1----:R1:W2:Y:S02]  /*98b0*/  SYNCS.PHASECHK.TRANS64.TRYWAIT P0, [R0+URZ], R3 ;  /* 0x00000003000075a7 */ /* 0x0022a400080011ff */
[----:B--2---:R-:W-:Y:S05]  /*98c0*/  @!P0 NANOSLEEP.SYNCS 0x989680 ;  /* 0x009896800000895d */ /* 0x004fea0003900000 */
[----:B------:R-:W2:Y:S02]  /*98d0*/  @!P0 SYNCS.PHASECHK.TRANS64 P0, [R0+URZ], R3 ;  /* 0x00000003000085a7 */ /* 0x000ea400080010ff */
[----:B--2---:R-:W-:Y:S05]  /*98e0*/  @!P0 BRA `(.L_x_150) ;  /* 0xfffffffc00f08947 */ /* 0x004fea000383ffff */
[----:B------:R-:W-:Y:S05]  /*98f0*/  BRA `(.L_x_151) ;  /* 0xffffff8c00f47947 */ /* 0x000fea000383ffff */
.L_x_45:
[----:B----4-:R-:W-:-:S07]  /*9900*/  MOV R0, UR5 ;  /* 0x0000000500007c02 */ /* 0x010fce0008000f00 */
.L_x_152:
[----:B-1----:R1:W2:Y:S02]  /*9910*/  SYNCS.PHASECHK.TRANS64.TRYWAIT P0, [R0+URZ], R3 ;  /* 0x00000003000075a7 */ /* 0x0022a400080011ff */
[----:B--2---:R-:W-:Y:S05]  /*9920*/  @!P0 NANOSLEEP.SYNCS 0x989680 ;  /* 0x009896800000895d */ /* 0x004fea0003900000 */
[----:B------:R-:W2:Y:S02]  /*9930*/  @!P0 SYNCS.PHASECHK.TRANS64 P0, [R0+URZ], R3 ;  /* 0x00000003000085a7 */ /* 0x000ea400080010ff */
[----:B--2---:R-:W-:Y:S05]  /*9940*/  @!P0 BRA `(.L_x_152) ;  /* 0xfffffffc00f08947 */ /* 0x004fea000383ffff */
[----:B------:R-:W-:Y:S05]  /*9950*/  BRA `(.L_x_153) ;  /* 0xffffff9000007947 */ /* 0x000fea000383ffff */
.L_x_48:
[----:B-1----:R1:W2:Y:S02]  /*9960*/  SYNCS.PHASECHK.TRANS64.TRYWAIT P0, [R0+URZ+0x150], R5 ;  /* 0x00015005000075a7 */ /* 0x0022a400080011ff */
[----:B--2---:R-:W-:Y:S05]  /*9970*/  @!P0 NANOSLEEP.SYNCS 0x989680 ;  /* 0x009896800000895d */ /* 0x004fea0003900000 */
[----:B------:R-:W2:Y:S02]  /*9980*/  @!P0 SYNCS.PHASECHK.TRANS64 P0, [R0+URZ+0x150], R5 ;  /* 0x00015005000085a7 */ /* 0x000ea400080010ff */
[----:B--2---:R-:W-:Y:S05]  /*9990*/  @!P0 BRA `(.L_x_48) ;  /* 0xfffffffc00f08947 */ /* 0x004fea000383ffff */
[----:B------:R-:W-:Y:S05]  /*99a0*/  BRA `(.L_x_154) ;  /* 0xffffff90005c7947 */ /* 0x000fea000383ffff */
.L_x_49:
[----:B------:R-:W-:-:S07]  /*99b0*/  MOV R0, UR5 ;  /* 0x0000000500007c02 */ /* 0x000fce0008000f00 */
.L_x_155:
[----:B-1----:R1:W2:Y:S02]  /*99c0*/  SYNCS.PHASECHK.TRANS64.TRYWAIT P0, [R0+URZ+0x100], R5 ;  /* 0x00010005000075a7 */ /* 0x0022a400080011ff */
[----:B--2---:R-:W-:Y:S05]  /*99d0*/  @!P0 NANOSLEEP.SYNCS 0x989680 ;  /* 0x009896800000895d */ /* 0x004fea0003900000 */
[----:B------:R-:W2:Y:S02]  /*99e0*/  @!P0 SYNCS.PHASECHK.TRANS64 P0, [R0+URZ+0x100], R5 ;  /* 0x00010005000085a7 */ /* 0x000ea400080010ff */
[----:B--2---:R-:W-:Y:S05]  /*99f0*/  @!P0 BRA `(.L_x_155) ;  /* 0xfffffffc00f08947 */ /* 0x004fea000383ffff */
[----:B------:R-:W-:Y:S05]  /*9a00*/  BRA `(.L_x_156) ;  /* 0xffffff90006c7947 */ /* 0x000fea000383ffff */
.L_x_50:
[----:B-1----:R1:W2:Y:S02]  /*9a10*/  SYNCS.PHASECHK.TRANS64.TRYWAIT P1, [R0+URZ+0xf0], R5 ;  /* 0x0000f005000075a7 */ /* 0x0022a400080211ff */
[----:B--2---:R-:W-:Y:S05]  /*9a20*/  @!P1 NANOSLEEP.SYNCS 0x989680 ;  /* 0x009896800000995d */ /* 0x004fea0003900000 */
[----:B------:R-:W2:Y:S02]  /*9a30*/  @!P1 SYNCS.PHASECHK.TRANS64 P1, [R0+URZ+0xf0], R5 ;  /* 0x0000f005000095a7 */ /* 0x000ea400080210ff */
[----:B--2---:R-:W-:Y:S05]  /*9a40*/  @!P1 BRA `(.L_x_50) ;  /* 0xfffffffc00f09947 */ /* 0x004fea000383ffff */
[----:B------:R-:W-:Y:S05]  /*9a50*/  BRA `(.L_x_157) ;  /* 0xffffff90009c7947 */ /* 0x000fea000383ffff */
.L_x_53:
[----:B------:R-:W-:-:S07]  /*9a60*/  MOV R0, UR5 ;  /* 0x0000000500007c02 */ /* 0x000fce0008000f00 */
.L_x_158:
[----:B-1----:R1:W2:Y:S02]  /*9a70*/  SYNCS.PHASECHK.TRANS64.TRYWAIT P0, [R0+URZ+0x100], R3 ;  /* 0x00010003000075a7 */ /* 0x0022a400080011ff */
[----:B--2---:R-:W-:Y:S05]  /*9a80*/  @!P0 NANOSLEEP.SYNCS 0x989680 ;  /* 0x009896800000895d */ /* 0x004fea0003900000 */
[----:B------:R-:W2:Y:S02]  /*9a90*/  @!P0 SYNCS.PHASECHK.TRANS64 P0, [R0+URZ+0x100], R3 ;  /* 0x00010003000085a7 */ /* 0x000ea400080010ff */
[----:B--2---:R-:W-:Y:S05]  /*9aa0*/  @!P0 BRA `(.L_x_158) ;  /* 0xfffffffc00f08947 */ /* 0x004fea000383ffff */
[----:B------:R-:W-:Y:S05]  /*9ab0*/  BRA `(.L_x_52) ;  /* 0xffffff9000f07947 */ /* 0x000fea000383ffff */
.L_x_60:
[----:B-1----:R1:W2:Y:S02]  /*9ac0*/  SYNCS.PHASECHK.TRANS64.TRYWAIT P1, [R0+URZ+0xf0], R5 ;  /* 0x0000f005000075a7 */ /* 0x0022a400080211ff */
[----:B--2---:R-:W-:Y:S05]  /*9ad0*/  @!P1 NANOSLEEP.SYNCS 0x989680 ;  /* 0x009896800000995d */ /* 0x004fea0003900000 */
[----:B------:R-:W2:Y:S02]  /*9ae0*/  @!P1 SYNCS.PHASECHK.TRANS64 P1, [R0+URZ+0xf0], R5 ;  /* 0x0000f005000095a7 */ /* 0x000ea400080210ff */
[----:B--2---:R-:W-:Y:S05]  /*9af0*/  @!P1 BRA `(.L_x_60) ;  /* 0xfffffffc00f09947 */ /* 0x004fea000383ffff */
[----:B------:R-:W-:Y:S05]  /*9b00*/  BRA `(.L_x_159) ;  /* 0xffffff9800507947 */ /* 0x000fea000383ffff */
.L_x_61:
[----:B------:R-:W-:-:S07]  /*9b10*/  MOV R3, UR8 ;  /* 0x0000000800037c02 */ /* 0x000fce0008000f00 */
.L_x_160:
[----:B-1----:R1:W2:Y:S02]  /*9b20*/  SYNCS.PHASECHK.TRANS64.TRYWAIT P0, [R3+URZ+0x130], R0 ;  /* 0x00013000030075a7 */ /* 0x0022a400080011ff */
[----:B--2---:R-:W-:Y:S05]  /*9b30*/  @!P0 NANOSLEEP.SYNCS 0x989680 ;  /* 0x009896800000895d */ /* 0x004fea0003900000 */
[----:B------:R-:W2:Y:S02]  /*9b40*/  @!P0 SYNCS.PHASECHK.TRANS64 P0, [R3+URZ+0x130], R0 ;  /* 0x00013000030085a7 */ /* 0x000ea400080010ff */
[----:B--2---:R-:W-:Y:S05]  /*9b50*/  @!P0 BRA `(.L_x_160) ;  /* 0xfffffffc00f08947 */ /* 0x004fea000383ffff */
[----:B------:R-:W-:Y:S05]  /*9b60*/  BRA `(.L_x_161) ;  /* 0xffffff9800a07947 */ /* 0x000fea000383ffff */
.L_x_64:
[----:B------:R-:W-:Y:S07]  /*9b70*/  MOV R0, UR7 ;  /* 0x0000000700007c02 */ /* 0x000fee0008000f00 */
.L_x_162:
[----:B-1----:R1:W2:Y:S02]  /*9b80*/  SYNCS.PHASECHK.TRANS64.TRYWAIT P0, [R0+URZ], R3 ;  /* 0x00000003000075a7 */ /* 0x0022a400080011ff */
[----:B--2---:R-:W-:Y:S05]  /*9b90*/  @!P0 NANOSLEEP.SYNCS 0x989680 ;  /* 0x009896800000895d */ /* 0x004fea0003900000 */
[----:B------:R-:W2:Y:S02]  /*9ba0*/  @!P0 SYNCS.PHASECHK.TRANS64 P0, [R0+URZ], R3 ;  /* 0x00000003000085a7 */ /* 0x000ea400080010ff */
[----:B--2---:R-:W-:Y:S05]  /*9bb0*/  @!P0 BRA `(.L_x_162) ;  /* 0xfffffffc00f08947 */ /* 0x004fea000383ffff */
[----:B------:R-:W-:Y:S05]  /*9bc0*/  BRA `(.L_x_63) ;  /* 0xffffff9800bc7947 */ /* 0x000fea000383ffff */
.L_x_67:
[----:B------:R-:W-:-:S07]  /*9bd0*/  MOV R0, UR5 ;  /* 0x0000000500007c02 */ /* 0x000fce0008000f00 */
.L_x_163:
[----:B--2---:R2:W3:Y:S02]  /*9be0*/  SYNCS.PHASECHK.TRANS64.TRYWAIT P0, [R0+URZ], R3 ;  /* 0x00000003000075a7 */ /* 0x0044e400080011ff */
[----:B---3--:R-:W-:Y:S05]  /*9bf0*/  @!P0 NANOSLEEP.SYNCS 0x989680 ;  /* 0x009896800000895d */ /* 0x008fea0003900000 */
[----:B------:R-:W3:Y:S02]  /*9c00*/  @!P0 SYNCS.PHASECHK.TRANS64 P0, [R0+URZ], R3 ;  /* 0x00000003000085a7 */ /* 0x000ee400080010ff */
[----:B---3--:R-:W-:Y:S05]  /*9c10*/  @!P0 BRA `(.L_x_163) ;  /* 0xfffffffc00f08947 */ /* 0x008fea000383ffff */
[----:B------:R-:W-:Y:S05]  /*9c20*/  BRA `(.L_x_164) ;  /* 0xffffff9c00707947 */ /* 0x000fea000383ffff */
.L_x_68:
[----:B------:R-:W-:-:S07]  /*9c30*/  MOV R0, UR5 ;  /* 0x0000000500007c02 */ /* 0x000fce0008000f00 */
.L_x_165:
[----:B-1----:R1:W2:Y:S02]  /*9c40*/  SYNCS.PHASECHK.TRANS64.TRYWAIT P0, [R0+URZ], R3 ;  /* 0x00000003000075a7 */ /* 0x0022a400080011ff */
[----:B--2---:R-:W-:Y:S05]  /*9c50*/  @!P0 NANOSLEEP.SYNCS 0x989680 ;  /* 0x009896800000895d */ /* 0x004fea0003900000 */
[----:B------:R-:W2:Y:S02]  /*9c60*/  @!P0 SYNCS.PHASECHK.TRANS64 P0, [R0+URZ], R3 ;  /* 0x00000003000085a7 */ /* 0x000ea400080010ff */
[----:B--2---:R-:W-:Y:S05]  /*9c70*/  @!P0 BRA `(.L_x_165) ;  /* 0xfffffffc00f08947 */ /* 0x004fea000383ffff */
[----:B------:R-:W-:Y:S05]  /*9c80*/  BRA `(.L_x_166) ;  /* 0xffffff9c007c7947 */ /* 0x000fea000383ffff */
.L_x_69:
[----:B------:R-:W-:-:S07]  /*9c90*/  MOV R0, UR5 ;  /* 0x0000000500007c02 */ /* 0x000fce0008000f00 */
.L_x_167:
[----:B-1----:R1:W2:Y:S02]  /*9ca0*/  SYNCS.PHASECHK.TRANS64.TRYWAIT P0, [R0+URZ], R3 ;  /* 0x00000003000075a7 */ /* 0x0022a400080011ff */
[----:B--2---:R-:W-:Y:S05]  /*9cb0*/  @!P0 NANOSLEEP.SYNCS 0x989680 ;  /* 0x009896800000895d */ /* 0x004fea0003900000 */
[----:B------:R-:W2:Y:S02]  /*9cc0*/  @!P0 SYNCS.PHASECHK.TRANS64 P0, [R0+URZ], R3 ;  /* 0x00000003000085a7 */ /* 0x000ea400080010ff */
[----:B--2---:R-:W-:Y:S05]  /*9cd0*/  @!P0 BRA `(.L_x_167) ;  /* 0xfffffffc00f08947 */ /* 0x004fea000383ffff */
[----:B------:R-:W-:Y:S05]  /*9ce0*/  BRA `(.L_x_168) ;  /* 0xffffff9c00887947 */ /* 0x000fea000383ffff */
.L_x_70:
[----:B------:R-:W-:-:S07]  /*9cf0*/  MOV R0, UR7 ;  /* 0x0000000700007c02 */ /* 0x000fce0008000f00 */
.L_x_169:
[----:B-1----:R1:W2:Y:S02]  /*9d00*/  SYNCS.PHASECHK.TRANS64.TRYWAIT P0, [R0+URZ], R3 ;  /* 0x00000003000075a7 */ /* 0x0022a400080011ff */
[----:B--2---:R-:W-:Y:S05]  /*9d10*/  @!P0 NANOSLEEP.SYNCS 0x989680 ;  /* 0x009896800000895d */ /* 0x004fea0003900000 */
[----:B------:R-:W2:Y:S02]  /*9d20*/  @!P0 SYNCS.PHASECHK.TRANS64 P0, [R0+URZ], R3 ;  /* 0x00000003000085a7 */ /* 0x000ea400080010ff */
[----:B--2---:R-:W-:Y:S05]  /*9d30*/  @!P0 BRA `(.L_x_169) ;  /* 0xfffffffc00f08947 */ /* 0x004fea000383ffff */
[----:B------:R-:W-:Y:S05]  /*9d40*/  BRA `(.L_x_170) ;  /* 0xffffff9c00947947 */ /* 0x000fea000383ffff */
.L_x_75:
[----:B--2---:R2:W3:Y:S02]  /*9d50*/  SYNCS.PHASECHK.TRANS64.TRYWAIT P0, [R0+URZ+0xf0], R3 ;  /* 0x0000f003000075a7 */ /* 0x0044e400080011ff */
[----:B---3--:R-:W-:Y:S05]  /*9d60*/  @!P0 NANOSLEEP.SYNCS 0x989680 ;  /* 0x009896800000895d */ /* 0x008fea0003900000 */
[----:B------:R-:W3:Y:S02]  /*9d70*/  @!P0 SYNCS.PHASECHK.TRANS64 P0, [R0+URZ+0xf0], R3 ;  /* 0x0000f003000085a7 */ /* 0x000ee400080010ff */
[----:B---3--:R-:W-:Y:S05]  /*9d80*/  @!P0 BRA `(.L_x_75) ;  /* 0xfffffffc00f08947 */ /* 0x008fea000383ffff */
[----:B------:R-:W-:Y:S05]  /*9d90*/  BRA `(.L_x_171) ;  /* 0xffffffa000a07947 */ /* 0x000fea000383ffff */
.L_x_78:
[----:B------:R-:W-:Y:S07]  /*9da0*/  MOV R0, UR7 ;  /* 0x0000000700007c02 */ /* 0x000fee0008000f00 */
.L_x_172:
[----:B--2---:R2:W3:Y:S02]  /*9db0*/  SYNCS.PHASECHK.TRANS64.TRYWAIT P0, [R0+URZ+0xe8], R3 ;  /* 0x0000e803000075a7 */ /* 0x0044e400080011ff */
[----:B---3--:R-:W-:Y:S05]  /*9dc0*/  @!P0 NANOSLEEP.SYNCS 0x989680 ;  /* 0x009896800000895d */ /* 0x008fea0003900000 */
[----:B------:R-:W3:Y:S02]  /*9dd0*/  @!P0 SYNCS.PHASECHK.TRANS64 P0, [R0+URZ+0xe8], R3 ;  /* 0x0000e803000085a7 */ /* 0x000ee400080010ff */
[----:B---3--:R-:W-:Y:S05]  /*9de0*/  @!P0 BRA `(.L_x_172) ;  /* 0xfffffffc00f08947 */ /* 0x008fea000383ffff */
[----:B------:R-:W-:Y:S05]  /*9df0*/  BRA `(.L_x_77) ;  /* 0xffffffa400807947 */ /* 0x000fea000383ffff */
.L_x_81:
[----:B------:R-:W-:Y:S07]  /*9e00*/  MOV R3, UR7 ;  /* 0x0000000700037c02 */ /* 0x000fee0008000f00 */
.L_x_173:
[----:B-1----:R1:W2:Y:S02]  /*9e10*/  SYNCS.PHASECHK.TRANS64.TRYWAIT P0, [R3+URZ+0xc0], R12 ;  /* 0x0000c00c030075a7 */ /* 0x0022a400080011ff */
[----:B--2---:R-:W-:Y:S05]  /*9e20*/  @!P0 NANOSLEEP.SYNCS 0x989680 ;  /* 0x009896800000895d */ /* 0x004fea0003900000 */
[----:B------:R-:W2:Y:S02]  /*9e30*/  @!P0 SYNCS.PHASECHK.TRANS64 P0, [R3+URZ+0xc0], R12 ;  /* 0x0000c00c030085a7 */ /* 0x000ea400080010ff */
[----:B--2---:R-:W-:Y:S05]  /*9e40*/  @!P0 BRA `(.L_x_173) ;  /* 0xfffffffc00f08947 */ /* 0x004fea000383ffff */
[----:B------:R-:W-:Y:S05]  /*9e50*/  BRA `(.L_x_174) ;  /* 0xffffffa400f87947 */ /* 0x000fea000383ffff */
.L_x_82:
[----:B-1----:R-:W-:Y:S07]  /*9e60*/  MOV R3, UR7 ;  /* 0x0000000700037c02 */ /* 0x002fee0008000f00 */
.L_x_175:
[----:B-1----:R1:W2:Y:S02]  /*9e70*/  SYNCS.PHASECHK.TRANS64.TRYWAIT P0, [R3+URZ+0xc8], R12 ;  /* 0x0000c80c030075a7 */ /* 0x0022a400080011ff */
[----:B--2---:R-:W-:Y:S05]  /*9e80*/  @!P0 NANOSLEEP.SYNCS 0x989680 ;  /* 0x009896800000895d */ /* 0x004fea0003900000 */
[----:B------:R-:W2:Y:S02]  /*9e90*/  @!P0 SYNCS.PHASECHK.TRANS64 P0, [R3+URZ+0xc8], R12 ;  /* 0x0000c80c030085a7 */ /* 0x000ea400080010ff */
[----:B--2---:R-:W-:Y:S05]  /*9ea0*/  @!P0 BRA `(.L_x_175) ;  /* 0xfffffffc00f08947 */ /* 0x004fea000383ffff */
[----:B------:R-:W-:Y:S05]  /*9eb0*/  BRA `(.L_x_176) ;  /* 0xffffffa800347947 */ /* 0x000fea000383ffff */
.L_x_83:
[----:B-1----:R-:W-:Y:S07]  /*9ec0*/  MOV R3, UR7 ;  /* 0x0000000700037c02 */ /* 0x002fee0008000f00 */
.L_x_177:
[----:B-1----:R1:W2:Y:S02]  /*9ed0*/  SYNCS.PHASECHK.TRANS64.TRYWAIT P0, [R3+URZ+0xd0], R12 ;  /* 0x0000d00c030075a7 */ /* 0x0022a400080011ff */
[----:B--2---:R-:W-:Y:S05]  /*9ee0*/  @!P0 NANOSLEEP.SYNCS 0x989680 ;  /* 0x009896800000895d */ /* 0x004fea0003900000 */
[----:B------:R-:W2:Y:S02]  /*9ef0*/  @!P0 SYNCS.PHASECHK.TRANS64 P0, [R3+URZ+0xd0], R12 ;  /* 0x0000d00c030085a7 */ /* 0x000ea400080010ff */
[----:B--2---:R-:W-:Y:S05]  /*9f00*/  @!P0 BRA `(.L_x_177) ;  /* 0xfffffffc00f08947 */ /* 0x004fea000383ffff */
[----:B------:R-:W-:Y:S05]  /*9f10*/  BRA `(.L_x_178) ;  /* 0xffffffa8007c7947 */ /* 0x000fea000383ffff */
.L_x_84:
[----:B------:R-:W-:Y:S07]  /*9f20*/  MOV R3, UR7 ;  /* 0x0000000700037c02 */ /* 0x000fee0008000f00 */
.L_x_179:
[----:B-1----:R1:W2:Y:S02]  /*9f30*/  SYNCS.PHASECHK.TRANS64.TRYWAIT P0, [R3+URZ+0xd8], R12 ;  /* 0x0000d80c030075a7 */ /* 0x0022a400080011ff */
[----:B--2---:R-:W-:Y:S05]  /*9f40*/  @!P0 NANOSLEEP.SYNCS 0x989680 ;  /* 0x009896800000895d */ /* 0x004fea0003900000 */
[----:B------:R-:W2:Y:S02]  /*9f50*/  @!P0 SYNCS.PHASECHK.TRANS64 P0, [R3+URZ+0xd8], R12 ;  /* 0x0000d80c030085a7 */ /* 0x000ea400080010ff */
[----:B--2---:R-:W-:Y:S05]  /*9f60*/  @!P0 BRA `(.L_x_179) ;  /* 0xfffffffc00f08947 */ /* 0x004fea000383ffff */
[----:B------:R-:W-:Y:S05]  /*9f70*/  BRA `(.L_x_180) ;  /* 0xffffffac00047947 */ /* 0x000fea000383ffff */
.L_x_86:
[----:B------:R-:W-:-:S07]  /*9f80*/  MOV R0, UR7 ;  /* 0x0000000700007c02 */ /* 0x000fce0008000f00 */
.L_x_181:
[----:B-1----:R1:W3:Y:S02]  /*9f90*/  SYNCS.PHASECHK.TRANS64.TRYWAIT P0, [R0+URZ+0xc0], R3 ;  /* 0x0000c003000075a7 */ /* 0x0022e400080011ff */
[----:B---3--:R-:W-:Y:S05]  /*9fa0*/  @!P0 NANOSLEEP.SYNCS 0x989680 ;  /* 0x009896800000895d */ /* 0x008fea0003900000 */
[----:B------:R-:W3:Y:S02]  /*9fb0*/  @!P0 SYNCS.PHASECHK.TRANS64 P0, [R0+URZ+0xc0], R3 ;  /* 0x0000c003000085a7 */ /* 0x000ee400080010ff */
[----:B---3--:R-:W-:Y:S05]  /*9fc0*/  @!P0 BRA `(.L_x_181) ;  /* 0xfffffffc00f08947 */ /* 0x008fea000383ffff */
[----:B------:R-:W-:Y:S05]  /*9fd0*/  BRA `(.L_x_182) ;  /* 0xffffffac00747947 */ /* 0x000fea000383ffff */
.L_x_87:
[----:B-1----:R-:W-:-:S07]  /*9fe0*/  MOV R0, UR7 ;  /* 0x0000000700007c02 */ /* 0x002fce0008000f00 */
.L_x_183:
[----:B-1----:R1:W3:Y:S02]  /*9ff0*/  SYNCS.PHASECHK.TRANS64.TRYWAIT P0, [R0+URZ+0xc8], R3 ;  /* 0x0000c803000075a7 */ /* 0x0022e400080011ff */
[----:B---3--:R-:W-:Y:S05]  /*a000*/  @!P0 NANOSLEEP.SYNCS 0x989680 ;  /* 0x009896800000895d */ /* 0x008fea0003900000 */
[----:B------:R-:W3:Y:S02]  /*a010*/  @!P0 SYNCS.PHASECHK.TRANS64 P0, [R0+URZ+0xc8], R3 ;  /* 0x0000c803000085a7 */ /* 0x000ee400080010ff */
[----:B---3--:R-:W-:Y:S05]  /*a020*/  @!P0 BRA `(.L_x_183) ;  /* 0xfffffffc00f08947 */ /* 0x008fea000383ffff */
[----:B------:R-:W-:Y:S05]  /*a030*/  BRA `(.L_x_184) ;  /* 0xffffffac00647947 */ /* 0x000fea000383ffff */
.L_x_88:
[----:B-1----:R-:W-:-:S07]  /*a040*/  MOV R0, UR7 ;  /* 0x0000000700007c02 */ /* 0x002fce0008000f00 */
.L_x_185:
[----:B-1----:R1:W3:Y:S02]  /*a050*/  SYNCS.PHASECHK.TRANS64.TRYWAIT P0, [R0+URZ+0xd0], R3 ;  /* 0x0000d003000075a7 */ /* 0x0022e400080011ff */
[----:B---3--:R-:W-:Y:S05]  /*a060*/  @!P0 NANOSLEEP.SYNCS 0x989680 ;  /* 0x009896800000895d */ /* 0x008fea0003900000 */
[----:B------:R-:W3:Y:S02]  /*a070*/  @!P0 SYNCS.PHASECHK.TRANS64 P0, [R0+URZ+0xd0], R3 ;  /* 0x0000d003000085a7 */ /* 0x000ee400080010ff */
[----:B---3--:R-:W-:Y:S05]  /*a080*/  @!P0 BRA `(.L_x_185) ;  /* 0xfffffffc00f08947 */ /* 0x008fea000383ffff */
[----:B------:R-:W-:Y:S05]  /*a090*/  BRA `(.L_x_186) ;  /* 0xffffffac00547947 */ /* 0x000fea000383ffff */
.L_x_90:
[----:B--2---:R2:W4:Y:S02]  /*a0a0*/  SYNCS.PHASECHK.TRANS64.TRYWAIT P0, [R0+URZ+0xf0], R3 ;  /* 0x0000f003000075a7 */ /* 0x00452400080011ff */
[----:B----4-:R-:W-:Y:S05]  /*a0b0*/  @!P0 NANOSLEEP.SYNCS 0x989680 ;  /* 0x009896800000895d */ /* 0x010fea0003900000 */
[----:B------:R-:W4:Y:S02]  /*a0c0*/  @!P0 SYNCS.PHASECHK.TRANS64 P0, [R0+URZ+0xf0], R3 ;  /* 0x0000f003000085a7 */ /* 0x000f2400080010ff */
[----:B----4-:R-:W-:Y:S05]  /*a0d0*/  @!P0 BRA `(.L_x_90) ;  /* 0xfffffffc00f08947 */ /* 0x010fea000383ffff */
[----:B------:R-:W-:Y:S05]  /*a0e0*/  BRA `(.L_x_187) ;  /* 0xffffffb000247947 */ /* 0x000fea000383ffff */
.L_x_101:
[----:B-1----:R1:W3:Y:S02]  /*a0f0*/  SYNCS.PHASECHK.TRANS64.TRYWAIT P1, [R0+URZ+0xa0], R3 ;  /* 0x0000a003000075a7 */ /* 0x0022e400080211ff */
[----:B---3--:R-:W-:Y:S05]  /*a100*/  @!P1 NANOSLEEP.SYNCS 0x989680 ;  /* 0x009896800000995d */ /* 0x008fea0003900000 */
[----:B------:R-:W3:Y:S02]  /*a110*/  @!P1 SYNCS.PHASECHK.TRANS64 P1, [R0+URZ+0xa0], R3 ;  /* 0x0000a003000095a7 */ /* 0x000ee400080210ff */
[----:B---3--:R-:W-:Y:S05]  /*a120*/  @!P1 BRA `(.L_x_101) ;  /* 0xfffffffc00f09947 */ /* 0x008fea000383ffff */
[----:B------:R-:W-:Y:S05]  /*a130*/  BRA `(.L_x_100) ;  /* 0xffffffbc003c7947 */ /* 0x000fea000383ffff */
.L_x_103:
[----:B---3--:R3:W4:Y:S02]  /*a140*/  SYNCS.PHASECHK.TRANS64.TRYWAIT P0, [R108+URZ+0x110], R7 ;  /* 0x000110076c0075a7 */ /* 0x00872400080011ff */
[----:B----4-:R-:W-:Y:S05]  /*a150*/  @!P0 NANOSLEEP.SYNCS 0x989680 ;  /* 0x009896800000895d */ /* 0x010fea0003900000 */
[----:B------:R-:W4:Y:S02]  /*a160*/  @!P0 SYNCS.PHASECHK.TRANS64 P0, [R108+URZ+0x110], R7 ;  /* 0x000110076c0085a7 */ /* 0x000f2400080010ff */
[----:B----4-:R-:W-:Y:S05]  /*a170*/  @!P0 BRA `(.L_x_103) ;  /* 0xfffffffc00f08947 */ /* 0x010fea000383ffff */
[----:B------:R-:W-:Y:S05]  /*a180*/  BRA `(.L_x_102) ;  /* 0xffffffbc00907947 */ /* 0x000fea000383ffff */
.L_x_111:
[----:B--2---:R2:W3:Y:S02]  /*a190*/  SYNCS.PHASECHK.TRANS64.TRYWAIT P0, [R55+URZ+0xa0], R0 ;  /* 0x0000a000370075a7 */ /* 0x0044e400080011ff */
[----:B---3--:R-:W-:Y:S05]  /*a1a0*/  @!P0 NANOSLEEP.SYNCS 0x989680 ;  /* 0x009896800000895d */ /* 0x008fea0003900000 */
[----:B------:R-:W3:Y:S02]  /*a1b0*/  @!P0 SYNCS.PHASECHK.TRANS64 P0, [R55+URZ+0xa0], R0 ;  /* 0x0000a000370085a7 */ /* 0x000ee400080010ff */
[----:B---3--:R-:W-:Y:S05]  /*a1c0*/  @!P0 BRA `(.L_x_111) ;  /* 0xfffffffc00f08947 */ /* 0x008fea000383ffff */
[----:B------:R-:W-:Y:S05]  /*a1d0*/  BRA `(.L_x_110) ;  /* 0xffffffc800887947 */ /* 0x000fea000383ffff */
.L_x_119:
[----:B--2---:R2:W3:Y:S02]  /*a1e0*/  SYNCS.PHASECHK.TRANS64.TRYWAIT P0, [R73+URZ+0xa0], R2 ;  /* 0x0000a002490075a7 */ /* 0x0044e400080011ff */
[----:B---3--:R-:W-:Y:S05]  /*a1f0*/  @!P0 NANOSLEEP.SYNCS 0x989680 ;  /* 0x009896800000895d */ /* 0x008fea0003900000 */
[----:B------:R-:W3:Y:S02]  /*a200*/  @!P0 SYNCS.PHASECHK.TRANS64 P0, [R73+URZ+0xa0], R2 ;  /* 0x0000a002490085a7 */ /* 0x000ee400080010ff */
[----:B---3--:R-:W-:Y:S05]  /*a210*/  @!P0 BRA `(.L_x_119) ;  /* 0xfffffffc00f08947 */ /* 0x008fea000383ffff */
[----:B------:R-:W-:Y:S05]  /*a220*/  BRA `(.L_x_118) ;  /* 0xffffffd400c47947 */ /* 0x000fea000383ffff */
.L_x_127:
[----:B--2---:R2:W3:Y:S02]  /*a230*/  SYNCS.PHASECHK.TRANS64.TRYWAIT P0, [R76+URZ+0xa0], R3 ;  /* 0x0000a0034c0075a7 */ /* 0x0044e400080011ff */
[----:B---3--:R-:W-:Y:S05]  /*a240*/  @!P0 NANOSLEEP.SYNCS 0x989680 ;  /* 0x009896800000895d */ /* 0x008fea0003900000 */
[----:B------:R-:W3:Y:S02]  /*a250*/  @!P0 SYNCS.PHASECHK.TRANS64 P0, [R76+URZ+0xa0], R3 ;  /* 0x0000a0034c0085a7 */ /* 0x000ee400080010ff */
[----:B---3--:R-:W-:Y:S05]  /*a260*/  @!P0 BRA `(.L_x_127) ;  /* 0xfffffffc00f08947 */ /* 0x008fea000383ffff */
[----:B------:R-:W-:Y:S05]  /*a270*/  BRA `(.L_x_126) ;  /* 0xffffffe4000c7947 */ /* 0x000fea000383ffff */
        .weak           $__internal_0_$__cuda_sm10x_tcgen05_guardrail_trap_col_being_dealloced_not_returned_by_alloc
        .type           $__internal_0_$__cuda_sm10x_tcgen05_guardrail_trap_col_being_dealloced_not_returned_by_alloc,@function
        .size           $__internal_0_$__cuda_sm10x_tcgen05_guardrail_trap_col_being_dealloced_not_returned_by_alloc,($__internal_1_$__cuda_sm10x_tcgen05_guardrail_trap_phase_invalid_during_alloc - $__internal_0_$__cuda_sm10x_tcgen05_guardrail_trap_col_being_dealloced_not_returned_by_alloc)
$__internal_0_$__cuda_sm10x_tcgen05_guardrail_trap_col_being_dealloced_not_returned_by_alloc:
[----:B------:R-:W-:Y:S05]  /*a280*/  BPT.TRAP 0x1 ;  /* 0x000000040000795c */ /* 0x000fea0000300000 */
[----:B------:R-:W-:-:S04]  /*a290*/  HFMA2 R3, -RZ, RZ, 0, 0 ;  /* 0x00000000ff037431 */ /* 0x000fc800000001ff */
[----:B------:R-:W-:Y:S05]  /*a2a0*/  RET.REL.NODEC R2 `(_ZN7cutlass13device_kernelINS_4gemm6kernel13GemmUniversalIN4cute5tupleIJiiiiEEENS1_10collective13CollectiveMmaINS1_35MainloopSm100TmaUmmaWarpSpecializedILi10ELi2ELi4ENS5_IJNS4_1CILi1EEESB_SB_EEEEENS5_IJNSA_ILi64EEENSA_ILi256EEESE_EEEaNS5_IJlSB_lEEEaNS5_IJSB_llEEENS4_8TiledMMAINS4_8MMA_AtomIJNS4_15SM100_MMA_S8_SSIaaiLi64ELi256ELNS4_4UMMA5MajorE0ELSN_1ELNSM_8SaturateE0EEEEEENS4_6LayoutISC_NS5_IJNSA_ILi0EEESS_SS_EEEEENS5_IJNS4_10UnderscoreESV_SV_EEEEENS4_13SM90_TMA_LOADENS4_14ComposedLayoutINS4_7SwizzleILi2ELi4ELi3EEENS4_18smem_ptr_flag_bitsILi8EEENSR_INS5_IJNSA_ILi8EEESE_EEENS5_IJSE_SB_EEEEEEEvNS4_8identityESY_NSZ_INS10_ILi3ELi4ELi3EEES13_NSR_INS5_IJNSA_ILi128EEES14_EEENS5_IJSB_S1B_EEEEEEEvS19_EENS_8epilogue10collective18CollectiveEpilogueINS1H_23Sm100TmaWarpSpecializedILi4ELi2ELi32ELb0ELb0EEEJSG_NS5_IJNSR_ISE_SB_EES1M_EEEaSH_aSH_NS1H_6fusion15FusionCallbacksIS1L_NS1O_17LinearCombinationIaiaiLNS_15FloatRoundStyleE2EEESG_S1N_JEEENS4_5SM1004TMEM4LOAD26SM100_TMEM_LOAD_16dp32b32xESY_S18_NS4_39AutoVectorizingCopyWithAssumedAlignmentILi128EEENS4_14SM90_TMA_STOREES18_S1Z_S1Z_EEEvvEEEEvNT_6ParamsE) ;  /* 0xffffff5c02547950 */ /* 0x000fea0003c3ffff */
        .weak           $__internal_1_$__cuda_sm10x_tcgen05_guardrail_trap_phase_invalid_during_alloc
        .type           $__internal_1_$__cuda_sm10x_tcgen05_guardrail_trap_phase_invalid_during_alloc,@function
        .size           $__internal_1_$__cuda_sm10x_tcgen05_guardrail_trap_phase_invalid_during_alloc,($__internal_2_$__cuda_sm10x_tcgen05_guardrail_trap_unallocated_columns_being_dealloced - $__internal_1_$__cuda_sm10x_tcgen05_guardrail_trap_phase_invalid_during_alloc)
$__internal_1_$__cuda_sm10x_tcgen05_guardrail_trap_phase_invalid_during_alloc:
[----:B------:R-:W-:Y:S05]  /*a2b0*/  BPT.TRAP 0x1 ;  /* 0x000000040000795c */ /* 0x000fea0000300000 */
[----:B------:R-:W-:-:S04]  /*a2c0*/  MOV R3, 0x0 ;  /* 0x0000000000037802 */ /* 0x000fc80000000f00 */
[----:B------:R-:W-:Y:S05]  /*a2d0*/  RET.REL.NODEC R2 `(_ZN7cutlass13device_kernelINS_4gemm6kernel13GemmUniversalIN4cute5tupleIJiiiiEEENS1_10collective13CollectiveMmaINS1_35MainloopSm100TmaUmmaWarpSpecializedILi10ELi2ELi4ENS5_IJNS4_1CILi1EEESB_SB_EEEEENS5_IJNSA_ILi64EEENSA_ILi256EEESE_EEEaNS5_IJlSB_lEEEaNS5_IJSB_llEEENS4_8TiledMMAINS4_8MMA_AtomIJNS4_15SM100_MMA_S8_SSIaaiLi64ELi256ELNS4_4UMMA5MajorE0ELSN_1ELNSM_8SaturateE0EEEEEENS4_6LayoutISC_NS5_IJNSA_ILi0EEESS_SS_EEEEENS5_IJNS4_10UnderscoreESV_SV_EEEEENS4_13SM90_TMA_LOADENS4_14ComposedLayoutINS4_7SwizzleILi2ELi4ELi3EEENS4_18smem_ptr_flag_bitsILi8EEENSR_INS5_IJNSA_ILi8EEESE_EEENS5_IJSE_SB_EEEEEEEvNS4_8identityESY_NSZ_INS10_ILi3ELi4ELi3EEES13_NSR_INS5_IJNSA_ILi128EEES14_EEENS5_IJSB_S1B_EEEEEEEvS19_EENS_8epilogue10collective18CollectiveEpilogueINS1H_23Sm100TmaWarpSpecializedILi4ELi2ELi32ELb0ELb0EEEJSG_NS5_IJNSR_ISE_SB_EES1M_EEEaSH_aSH_NS1H_6fusion15FusionCallbacksIS1L_NS1O_17LinearCombinationIaiaiLNS_15FloatRoundStyleE2EEESG_S1N_JEEENS4_5SM1004TMEM4LOAD26SM100_TMEM_LOAD_16dp32b32xESY_S18_NS4_39AutoVectorizingCopyWithAssumedAlignmentILi128EEENS4_14SM90_TMA_STOREES18_S1Z_S1Z_EEEvvEEEEvNT_6ParamsE) ;  /* 0xffffff5c02487950 */ /* 0x000fea0003c3ffff */
        .weak           $__internal_2_$__cuda_sm10x_tcgen05_guardrail_trap_unallocated_columns_being_dealloced
        .type           $__internal_2_$__cuda_sm10x_tcgen05_guardrail_trap_unallocated_columns_being_dealloced,@function
        .size           $__internal_2_$__cuda_sm10x_tcgen05_guardrail_trap_unallocated_columns_being_dealloced,(.L_x_189 - $__internal_2_$__cuda_sm10x_tcgen05_guardrail_trap_unallocated_columns_being_dealloced)
$__internal_2_$__cuda_sm10x_tcgen05_guardrail_trap_unallocated_columns_being_dealloced:
[----:B------:R-:W-:Y:S05]  /*a2e0*/  BPT.TRAP 0x1 ;  /* 0x000000040000795c */ /* 0x000fea0000300000 */
[----:B------:R-:W-:-:S04]  /*a2f0*/  HFMA2 R3, -RZ, RZ, 0, 0 ;  /* 0x00000000ff037431 */ /* 0x000fc800000001ff */
[----:B------:R-:W-:Y:S05]  /*a300*/  RET.REL.NODEC R2 `(_ZN7cutlass13device_kernelINS_4gemm6kernel13GemmUniversalIN4cute5tupleIJiiiiEEENS1_10collective13CollectiveMmaINS1_35MainloopSm100TmaUmmaWarpSpecializedILi10ELi2ELi4ENS5_IJNS4_1CILi1EEESB_SB_EEEEENS5_IJNSA_ILi64EEENSA_ILi256EEESE_EEEaNS5_IJlSB_lEEEaNS5_IJSB_llEEENS4_8TiledMMAINS4_8MMA_AtomIJNS4_15SM100_MMA_S8_SSIaaiLi64ELi256ELNS4_4UMMA5MajorE0ELSN_1ELNSM_8SaturateE0EEEEEENS4_6LayoutISC_NS5_IJNSA_ILi0EEESS_SS_EEEEENS5_IJNS4_10UnderscoreESV_SV_EEEEENS4_13SM90_TMA_LOADENS4_14ComposedLayoutINS4_7SwizzleILi2ELi4ELi3EEENS4_18smem_ptr_flag_bitsILi8EEENSR_INS5_IJNSA_ILi8EEESE_EEENS5_IJSE_SB_EEEEEEEvNS4_8identityESY_NSZ_INS10_ILi3ELi4ELi3EEES13_NSR_INS5_IJNSA_ILi128EEES14_EEENS5_IJSB_S1B_EEEEEEEvS19_EENS_8epilogue10collective18CollectiveEpilogueINS1H_23Sm100TmaWarpSpecializedILi4ELi2ELi32ELb0ELb0EEEJSG_NS5_IJNSR_ISE_SB_EES1M_EEEaSH_aSH_NS1H_6fusion15FusionCallbacksIS1L_NS1O_17LinearCombinationIaiaiLNS_15FloatRoundStyleE2EEESG_S1N_JEEENS4_5SM1004TMEM4LOAD26SM100_TMEM_LOAD_16dp32b32xESY_S18_NS4_39AutoVectorizingCopyWithAssumedAlignmentILi128EEENS4_14SM90_TMA_STOREES18_S1Z_S1Z_EEEvvEEEEvNT_6ParamsE) ;  /* 0xffffff5c023c7950 */ /* 0x000fea0003c3ffff */
.L_x_188:
[----:B------:R-:W-:-:S00]  /*a310*/  BRA `(.L_x_188) ;  /* 0xfffffffc00fc7947 */ /* 0x000fc0000383ffff */
[----:B------:R-:W-:-:S00]  /*a320*/  NOP ;  /* 0x0000000000007918 */ /* 0x000fc00000000000 */
        /* <DEDUP_REMOVED lines=13> */
.L_x_189:


//--------------------- .nv.global.init           --------------------------
	.section	.nv.global.init,"aw",@progbits
.nv.global.init:
	.type		$str$27,@object
	.size		$str$27,($str$28 - $str$27)
$str$27:
        /*0000*/ 	.byte	0x28, 0x61, 0x64, 0x64, 0x72, 0x65, 0x73, 0x73, 0x20, 0x26, 0x20, 0x6d, 0x61, 0x73, 0x6b, 0x29
        /*0010*/ 	.byte	0x20, 0x3d, 0x3d, 0x20, 0x30, 0x00
	.type		$str$28,@object
	.size		$str$28,($str$26 - $str$28)
$str$28:
        /*0016*/ 	.byte	0x2f, 0x74, 0x6d, 0x70, 0x2f, 0x63, 0x75, 0x74, 0x6c, 0x61, 0x73, 0x73, 0x5f, 0x73, 0x77, 0x65
        /*0026*/ 	.byte	0x65, 0x70, 0x5f, 0x73, 0x72, 0x63, 0x2f, 0x69, 0x6e, 0x63, 0x6c, 0x75, 0x64, 0x65, 0x2f, 0x63
        /*0036*/ 	.byte	0x75, 0x74, 0x65, 0x2f, 0x70, 0x6f, 0x69, 0x6e, 0x74, 0x65, 0x72, 0x5f, 0x66, 0x6c, 0x61, 0x67
        /*0046*/ 	.byte	0x67, 0x65, 0x64, 0x2e, 0x68, 0x70, 0x70, 0x00
	.type		$str$26,@object
	.size		$str$26,($str$25 - $str$26)
$str$26:
        /*004e*/ 	.byte	0x2f, 0x74, 0x6d, 0x70, 0x2f, 0x63, 0x75, 0x74, 0x6c, 0x61, 0x73, 0x73, 0x5f, 0x73, 0x77, 0x65
        /*005e*/ 	.byte	0x65, 0x70, 0x5f, 0x73, 0x72, 0x63, 0x2f, 0x69, 0x6e, 0x63, 0x6c, 0x75, 0x64, 0x65, 0x2f, 0x63
        /*006e*/ 	.byte	0x75, 0x74, 0x65, 0x2f, 0x61, 0x74, 0x6f, 0x6d, 0x2f, 0x63, 0x6f, 0x70, 0x79, 0x5f, 0x74, 0x72
        /*007e*/ 	.byte	0x61, 0x69, 0x74, 0x73, 0x5f, 0x73, 0x6d, 0x31, 0x30, 0x30, 0x2e, 0x68, 0x70, 0x70, 0x00
	.type		$str$25,@object
	.size		$str$25,(__unnamed_1 - $str$25)
$str$25:
        /*008d*/ 	.byte	0x28, 0x28, 0x75, 0x69, 0x6e, 0x74, 0x33, 0x32, 0x5f, 0x74, 0x28, 0x74, 0x68, 0x72, 0x65, 0x61
        /*009d*/ 	.byte	0x64, 0x49, 0x64, 0x78, 0x2e, 0x78, 0x29, 0x20, 0x2f, 0x20, 0x33, 0x32, 0x29, 0x20, 0x25, 0x20
        /*00ad*/ 	.byte	0x34, 0x29, 0x20, 0x3d, 0x3d, 0x20, 0x28, 0x28, 0x28, 0x74, 0x6d, 0x65, 0x6d, 0x5f, 0x61, 0x64
        /*00bd*/ 	.byte	0x64, 0x72, 0x20, 0x3e, 0x3e, 0x20, 0x31, 0x36, 0x29, 0x20, 0x2f, 0x20, 0x33, 0x32, 0x29, 0x20
        /*00cd*/ 	.byte	0x25, 0x20, 0x34, 0x29, 0x00
	.type		__unnamed_1,@object
	.size		__unnamed_1,(__unnamed_2 - __unnamed_1)
__unnamed_1:
        /*00d2*/ 	.byte	0x61, 0x75, 0x74, 0x6f, 0x20, 0x63, 0x75, 0x74, 0x65, 0x3a, 0x3a, 0x61, 0x73, 0x5f, 0x70, 0x6f
        /* <DEDUP_REMOVED lines=24> */
        /*0262*/ 	.byte	0x00
	.type		__unnamed_2,@object
	.size		__unnamed_2,(__unnamed_3 - __unnamed_2)
__unnamed_2:
        /* <DEDUP_REMOVED lines=26> */
	.type		__unnamed_3,@object
	.size		__unnamed_3,(.L_3 - __unnamed_3)
__unnamed_3:
        /* <DEDUP_REMOVED lines=41> */
.L_3:


//--------------------- .nv.shared._ZN7cutlass13device_kernelINS_4gemm6kernel13GemmUniversalIN4cute5tupleIJiiiiEEENS1_10collective13CollectiveMmaINS1_35MainloopSm100TmaUmmaWarpSpecializedILi10ELi2ELi4ENS5_IJNS4_1CILi1EEESB_SB_EEEEENS5_IJNSA_ILi64EEENSA_ILi256EEESE_EEEaNS5_IJlSB_lEEEaNS5_IJSB_llEEENS4_8TiledMMAINS4_8MMA_AtomIJNS4_15SM100_MMA_S8_SSIaaiLi64ELi256ELNS4_4UMMA5MajorE0ELSN_1ELNSM_8SaturateE0EEEEEENS4_6LayoutISC_NS5_IJNSA_ILi0EEESS_SS_EEEEENS5_IJNS4_10UnderscoreESV_SV_EEEEENS4_13SM90_TMA_LOADENS4_14ComposedLayoutINS4_7SwizzleILi2ELi4ELi3EEENS4_18smem_ptr_flag_bitsILi8EEENSR_INS5_IJNSA_ILi8EEESE_EEENS5_IJSE_SB_EEEEEEEvNS4_8identityESY_NSZ_INS10_ILi3ELi4ELi3EEES13_NSR_INS5_IJNSA_ILi128EEES14_EEENS5_IJSB_S1B_EEEEEEEvS19_EENS_8epilogue10collective18CollectiveEpilogueINS1H_23Sm100TmaWarpSpecializedILi4ELi2ELi32ELb0ELb0EEEJSG_NS5_IJNSR_ISE_SB_EES1M_EEEaSH_aSH_NS1H_6fusion15FusionCallbacksIS1L_NS1O_17LinearCombinationIaiaiLNS_15FloatRoundStyleE2EEESG_S1N_JEEENS4_5SM1004TMEM4LOAD26SM100_TMEM_LOAD_16dp32b32xESY_S18_NS4_39AutoVectorizingCopyWithAssumedAlignmentILi128EEENS4_14SM90_TMA_STOREES18_S1Z_S1Z_EEEvvEEEEvNT_6ParamsE --------------------------
	.section	.nv.shared._ZN7cutlass13device_kernelINS_4gemm6kernel13GemmUniversalIN4cute5tupleIJiiiiEEENS1_10collective13CollectiveMmaINS1_35MainloopSm100TmaUmmaWarpSpecializedILi10ELi2ELi4ENS5_IJNS4_1CILi1EEESB_SB_EEEEENS5_IJNSA_ILi64EEENSA_ILi256EEESE_EEEaNS5_IJlSB_lEEEaNS5_IJSB_llEEENS4_8TiledMMAINS4_8MMA_AtomIJNS4_15SM100_MMA_S8_SSIaaiLi64ELi256ELNS4_4UMMA5MajorE0ELSN_1ELNSM_8SaturateE0EEEEEENS4_6LayoutISC_NS5_IJNSA_ILi0EEESS_SS_EEEEENS5_IJNS4_10UnderscoreESV_SV_EEEEENS4_13SM90_TMA_LOADENS4_14ComposedLayoutINS4_7SwizzleILi2ELi4ELi3EEENS4_18smem_ptr_flag_bitsILi8EEENSR_INS5_IJNSA_ILi8EEESE_EEENS5_IJSE_SB_EEEEEEEvNS4_8identityESY_NSZ_INS10_ILi3ELi4ELi3EEES13_NSR_INS5_IJNSA_ILi128EEES14_EEENS5_IJSB_S1B_EEEEEEEvS19_EENS_8epilogue10collective18CollectiveEpilogueINS1H_23Sm100TmaWarpSpecializedILi4ELi2ELi32ELb0ELb0EEEJSG_NS5_IJNSR_ISE_SB_EES1M_EEEaSH_aSH_NS1H_6fusion15FusionCallbacksIS1L_NS1O_17LinearCombinationIaiaiLNS_15FloatRoundStyleE2EEESG_S1N_JEEENS4_5SM1004TMEM4LOAD26SM100_TMEM_LOAD_16dp32b32xESY_S18_NS4_39AutoVectorizingCopyWithAssumedAlignmentILi128EEENS4_14SM90_TMA_STOREES18_S1Z_S1Z_EEEvvEEEEvNT_6ParamsE,"aw",@nobits
	.sectionflags	@""
	.align	16
	.zero		1024


//--------------------- .nv.shared.reserved.0     --------------------------
	.section	.nv.shared.reserved.0,"aw",@nobits
	.weak		__nv_reservedSMEM_offset_0_alias
	.size		__nv_reservedSMEM_offset_0_alias, 0, 64
	.other		__nv_reservedSMEM_offset_0_alias,@"STO_CUDA_RESERVED_SHARED STV_DEFAULT"
__nv_reservedSMEM_offset_0_alias:
	.zero		0
.nv.shared.reserved.0:
	.zero		64
	.weak		__nv_reservedSMEM_tcgen05_partition
	.type		__nv_reservedSMEM_tcgen05_partition,@object
	.size		__nv_reservedSMEM_tcgen05_partition,(.L_0 - __nv_reservedSMEM_tcgen05_partition)
__nv_reservedSMEM_tcgen05_partition:
	.zero		32
.L_0:


//--------------------- .nv.global                --------------------------
	.section	.nv.global,"aw",@nobits
.nv.global:
	.type		_ZN40_INTERNAL_f6a569cc_4_k_cu_f6bb9129_305354cute1_E,@object
	.size		_ZN40_INTERNAL_f6a569cc_4_k_cu_f6bb9129_305354cute1_E,(_ZN40_INTERNAL_f6a569cc_4_k_cu_f6bb9129_305354cuda3std3__45__cpo6cbeginE - _ZN40_INTERNAL_f6a569cc_4_k_cu_f6bb9129_305354cute1_E)
_ZN40_INTERNAL_f6a569cc_4_k_cu_f6bb9129_305354cute1_E:
	.zero		1
	.type		_ZN40_INTERNAL_f6a569cc_4_k_cu_f6bb9129_305354cuda3std3__45__cpo6cbeginE,@object
	.size		_ZN40_INTERNAL_f6a569cc_4_k_cu_f6bb9129_305354cuda3std3__45__cpo6cbeginE,(_ZN40_INTERNAL_f6a569cc_4_k_cu_f6bb9129_305354cuda3std3__48in_placeE - _ZN40_INTERNAL_f6a569cc_4_k_cu_f6bb9129_305354cuda3std3__45__cpo6cbeginE)
_ZN40_INTERNAL_f6a569cc_4_k_cu_f6bb9129_305354cuda3std3__45__cpo6cbeginE:
	.zero		1
	.type		_ZN40_INTERNAL_f6a569cc_4_k_cu_f6bb9129_305354cuda3std3__48in_placeE,@object
	.size		_ZN40_INTERNAL_f6a569cc_4_k_cu_f6bb9129_305354cuda3std3__48in_placeE,(_ZN40_INTERNAL_f6a569cc_4_k_cu_f6bb9129_305354cuda3std6ranges3__45__cpo9iter_moveE - _ZN40_INTERNAL_f6a569cc_4_k_cu_f6bb9129_305354cuda3std3__48in_placeE)
_ZN40_INTERNAL_f6a569cc_4_k_cu_f6bb9129_305354cuda3std3__48in_placeE:
	.zero		1
	.type		_ZN40_INTERNAL_f6a569cc_4_k_cu_f6bb9129_305354cuda3std6ranges3__45__cpo9iter_moveE,@object
	.size		_ZN40_INTERNAL_f6a569cc_4_k_cu_f6bb9129_305354cuda3std6ranges3__45__cpo9iter_moveE,(_ZN40_INTERNAL_f6a569cc_4_k_cu_f6bb9129_305354cuda3std3__45__cpo5beginE - _ZN40_INTERNAL_f6a569cc_4_k_cu_f6bb9129_305354cuda3std6ranges3__45__cpo9iter_moveE)
_ZN40_INTERNAL_f6a569cc_4_k_cu_f6bb9129_305354cuda3std6ranges3__45__cpo9iter_moveE:
	.zero		1
	.type		_ZN40_INTERNAL_f6a569cc_4_k_cu_f6bb9129_305354cuda3std3__45__cpo5beginE,@object
	.size		_ZN40_INTERNAL_f6a569cc_4_k_cu_f6bb9129_305354cuda3std3__45__cpo5beginE,(_ZN40_INTERNAL_f6a569cc_4_k_cu_f6bb9129_305354cuda3std3__442_GLOBAL__N__f6a569cc_4_k_cu_f6bb9129_305356ignoreE - _ZN40_INTERNAL_f6a569cc_4_k_cu_f6bb9129_305354cuda3std3__45__cpo5beginE)
_ZN40_INTERNAL_f6a569cc_4_k_cu_f6bb9129_305354cuda3std3__45__cpo5beginE:
	.zero		1
	.type		_ZN40_INTERNAL_f6a569cc_4_k_cu_f6bb9129_305354cuda3std3__442_GLOBAL__N__f6a569cc_4_k_cu_f6bb9129_305356ignoreE,@object
	.size		_ZN40_INTERNAL_f6a569cc_4_k_cu_f6bb9129_305354cuda3std3__442_GLOBAL__N__f6a569cc_4_k_cu_f6bb9129_305356ignoreE,(_ZN40_INTERNAL_f6a569cc_4_k_cu_f6bb9129_305354cute7productE - _ZN40_INTERNAL_f6a569cc_4_k_cu_f6bb9129_305354cuda3std3__442_GLOBAL__N__f6a569cc_4_k_cu_f6bb9129_305356ignoreE)
_ZN40_INTERNAL_f6a569cc_4_k_cu_f6bb9129_305354cuda3std3__442_GLOBAL__N__f6a569cc_4_k_cu_f6bb9129_305356ignoreE:
	.zero		1
	.type		_ZN40_INTERNAL_f6a569cc_4_k_cu_f6bb9129_305354cute7productE,@object
	.size		_ZN40_INTERNAL_f6a569cc_4_k_cu_f6bb9129_305354cute7productE,(_ZN40_INTERNAL_f6a569cc_4_k_cu_f6bb9129_305354cuda3std3__45__cpo3endE - _ZN40_INTERNAL_f6a569cc_4_k_cu_f6bb9129_305354cute7productE)
_ZN40_INTERNAL_f6a569cc_4_k_cu_f6bb9129_305354cute7productE:
	.zero		1
	.type		_ZN40_INTERNAL_f6a569cc_4_k_cu_f6bb9129_305354cuda3std3__45__cpo3endE,@object
	.size		_ZN40_INTERNAL_f6a569cc_4_k_cu_f6bb9129_305354cuda3std3__45__cpo3endE,(_ZN40_INTERNAL_f6a569cc_4_k_cu_f6bb9129_305354cuda3std3__419piecewise_constructE - _ZN40_INTERNAL_f6a569cc_4_k_cu_f6bb9129_305354cuda3std3__45__cpo3endE)
_ZN40_INTERNAL_f6a569cc_4_k_cu_f6bb9129_305354cuda3std3__45__cpo3endE:
	.zero		1
	.type		_ZN40_INTERNAL_f6a569cc_4_k_cu_f6bb9129_305354cuda3std3__419piecewise_constructE,@object
	.size		_ZN40_INTERNAL_f6a569cc_4_k_cu_f6bb9129_305354cuda3std3__419piecewise_constructE,(_ZN40_INTERNAL_f6a569cc_4_k_cu_f6bb9129_305354cuda3std3__45__cpo4cendE - _ZN40_INTERNAL_f6a569cc_4_k_cu_f6bb9129_305354cuda3std3__419piecewise_constructE)
_ZN40_INTERNAL_f6a569cc_4_k_cu_f6bb9129_305354cuda3std3__419piecewise_constructE:
	.zero		1
	.type		_ZN40_INTERNAL_f6a569cc_4_k_cu_f6bb9129_305354cuda3std3__45__cpo4cendE,@object
	.size		_ZN40_INTERNAL_f6a569cc_4_k_cu_f6bb9129_305354cuda3std3__45__cpo4cendE,(_ZN40_INTERNAL_f6a569cc_4_k_cu_f6bb9129_305354cuda3std6ranges3__45__cpo4swapE - _ZN40_INTERNAL_f6a569cc_4_k_cu_f6bb9129_305354cuda3std3__45__cpo4cendE)
_ZN40_INTERNAL_f6a569cc_4_k_cu_f6bb9129_305354cuda3std3__45__cpo4cendE:
	.zero		1
	.type		_ZN40_INTERNAL_f6a569cc_4_k_cu_f6bb9129_305354cuda3std6ranges3__45__cpo4swapE,@object
	.size		_ZN40_INTERNAL_f6a569cc_4_k_cu_f6bb9129_305354cuda3std6ranges3__45__cpo4swapE,(.L_11 - _ZN40_INTERNAL_f6a569cc_4_k_cu_f6bb9129_305354cuda3std6ranges3__45__cpo4swapE)
_ZN40_INTERNAL_f6a569cc_4_k_cu_f6bb9129_305354cuda3std6ranges3__45__cpo4swapE:
	.zero		1
.L_11:


//--------------------- .nv.constant0._ZN7cutlass13device_kernelINS_4gemm6kernel13GemmUniversalIN4cute5tupleIJiiiiEEENS1_10collective13CollectiveMmaINS1_35MainloopSm100TmaUmmaWarpSpecializedILi10ELi2ELi4ENS5_IJNS4_1CILi1EEESB_SB_EEEEENS5_IJNSA_ILi64EEENSA_ILi256EEESE_EEEaNS5_IJlSB_lEEEaNS5_IJSB_llEEENS4_8TiledMMAINS4_8MMA_AtomIJNS4_15SM100_MMA_S8_SSIaaiLi64ELi256ELNS4_4UMMA5MajorE0ELSN_1ELNSM_8SaturateE0EEEEEENS4_6LayoutISC_NS5_IJNSA_ILi0EEESS_SS_EEEEENS5_IJNS4_10UnderscoreESV_SV_EEEEENS4_13SM90_TMA_LOADENS4_14ComposedLayoutINS4_7SwizzleILi2ELi4ELi3EEENS4_18smem_ptr_flag_bitsILi8EEENSR_INS5_IJNSA_ILi8EEESE_EEENS5_IJSE_SB_EEEEEEEvNS4_8identityESY_NSZ_INS10_ILi3ELi4ELi3EEES13_NSR_INS5_IJNSA_ILi128EEES14_EEENS5_IJSB_S1B_EEEEEEEvS19_EENS_8epilogue10collective18CollectiveEpilogueINS1H_23Sm100TmaWarpSpecializedILi4ELi2ELi32ELb0ELb0EEEJSG_NS5_IJNSR_ISE_SB_EES1M_EEEaSH_aSH_NS1H_6fusion15FusionCallbacksIS1L_NS1O_17LinearCombinationIaiaiLNS_15FloatRoundStyleE2EEESG_S1N_JEEENS4_5SM1004TMEM4LOAD26SM100_TMEM_LOAD_16dp32b32xESY_S18_NS4_39AutoVectorizingCopyWithAssumedAlignmentILi128EEENS4_14SM90_TMA_STOREES18_S1Z_S1Z_EEEvvEEEEvNT_6ParamsE --------------------------
	.section	.nv.constant0._ZN7cutlass13device_kernelINS_4gemm6kernel13GemmUniversalIN4cute5tupleIJiiiiEEENS1_10collective13CollectiveMmaINS1_35MainloopSm100TmaUmmaWarpSpecializedILi10ELi2ELi4ENS5_IJNS4_1CILi1EEESB_SB_EEEEENS5_IJNSA_ILi64EEENSA_ILi256EEESE_EEEaNS5_IJlSB_lEEEaNS5_IJSB_llEEENS4_8TiledMMAINS4_8MMA_AtomIJNS4_15SM100_MMA_S8_SSIaaiLi64ELi256ELNS4_4UMMA5MajorE0ELSN_1ELNSM_8SaturateE0EEEEEENS4_6LayoutISC_NS5_IJNSA_ILi0EEESS_SS_EEEEENS5_IJNS4_10UnderscoreESV_SV_EEEEENS4_13SM90_TMA_LOADENS4_14ComposedLayoutINS4_7SwizzleILi2ELi4ELi3EEENS4_18smem_ptr_flag_bitsILi8EEENSR_INS5_IJNSA_ILi8EEESE_EEENS5_IJSE_SB_EEEEEEEvNS4_8identityESY_NSZ_INS10_ILi3ELi4ELi3EEES13_NSR_INS5_IJNSA_ILi128EEES14_EEENS5_IJSB_S1B_EEEEEEEvS19_EENS_8epilogue10collective18CollectiveEpilogueINS1H_23Sm100TmaWarpSpecializedILi4ELi2ELi32ELb0ELb0EEEJSG_NS5_IJNSR_ISE_SB_EES1M_EEEaSH_aSH_NS1H_6fusion15FusionCallbacksIS1L_NS1O_17LinearCombinationIaiaiLNS_15FloatRoundStyleE2EEESG_S1N_JEEENS4_5SM1004TMEM4LOAD26SM100_TMEM_LOAD_16dp32b32xESY_S18_NS4_39AutoVectorizingCopyWithAssumedAlignmentILi128EEENS4_14SM90_TMA_STOREES18_S1Z_S1Z_EEEvvEEEEvNT_6ParamsE,"a",@progbits
	.sectionflags	@""
	.align	4
.nv.constant0._ZN7cutlass13device_kernelINS_4gemm6kernel13GemmUniversalIN4cute5tupleIJiiiiEEENS1_10collective13CollectiveMmaINS1_35MainloopSm100TmaUmmaWarpSpecializedILi10ELi2ELi4ENS5_IJNS4_1CILi1EEESB_SB_EEEEENS5_IJNSA_ILi64EEENSA_ILi256EEESE_EEEaNS5_IJlSB_lEEEaNS5_IJSB_llEEENS4_8TiledMMAINS4_8MMA_AtomIJNS4_15SM100_MMA_S8_SSIaaiLi64ELi256ELNS4_4UMMA5MajorE0ELSN_1ELNSM_8SaturateE0EEEEEENS4_6LayoutISC_NS5_IJNSA_ILi0EEESS_SS_EEEEENS5_IJNS4_10UnderscoreESV_SV_EEEEENS4_13SM90_TMA_LOADENS4_14ComposedLayoutINS4_7SwizzleILi2ELi4ELi3EEENS4_18smem_ptr_flag_bitsILi8EEENSR_INS5_IJNSA_ILi8EEESE_EEENS5_IJSE_SB_EEEEEEEvNS4_8identityESY_NSZ_INS10_ILi3ELi4ELi3EEES13_NSR_INS5_IJNSA_ILi128EEES14_EEENS5_IJSB_S1B_EEEEEEEvS19_EENS_8epilogue10collective18CollectiveEpilogueINS1H_23Sm100TmaWarpSpecializedILi4ELi2ELi32ELb0ELb0EEEJSG_NS5_IJNSR_ISE_SB_EES1M_EEEaSH_aSH_NS1H_6fusion15FusionCallbacksIS1L_NS1O_17LinearCombinationIaiaiLNS_15FloatRoundStyleE2EEESG_S1N_JEEENS4_5SM1004TMEM4LOAD26SM100_TMEM_LOAD_16dp32b32xESY_S18_NS4_39AutoVectorizingCopyWithAssumedAlignmentILi128EEENS4_14SM90_TMA_STOREES18_S1Z_S1Z_EEEvvEEEEvNT_6ParamsE:
	.zero		2944


//--------------------- SYMBOLS --------------------------

	.type		.nv.reservedSmem.offset0,@object
	.size		.nv.reservedSmem.offset0,0x4
	.type		.nv.reservedSmem.cap,@object
	.size		.nv.reservedSmem.cap,0x4
	.type		__assertfail,@function
